//
// Generated by NVIDIA NVVM Compiler
//
// Compiler Build ID: CL-36424714
// Cuda compilation tools, release 13.0, V13.0.88
// Based on NVVM 20.0.0
//

.version 9.0
.target sm_100
.address_size 64

	// .globl	_Z22kernelProcessBaseCasesPdS_iPKiii
.global .align 1 .b8 _ZN34_INTERNAL_9845ffdb_4_k_cu_fd42a91b4cuda3std3__45__cpo5beginE[1];
.global .align 1 .b8 _ZN34_INTERNAL_9845ffdb_4_k_cu_fd42a91b4cuda3std3__45__cpo3endE[1];
.global .align 1 .b8 _ZN34_INTERNAL_9845ffdb_4_k_cu_fd42a91b4cuda3std3__45__cpo6cbeginE[1];
.global .align 1 .b8 _ZN34_INTERNAL_9845ffdb_4_k_cu_fd42a91b4cuda3std3__45__cpo4cendE[1];
.global .align 1 .b8 _ZN34_INTERNAL_9845ffdb_4_k_cu_fd42a91b4cuda3std3__45__cpo6rbeginE[1];
.global .align 1 .b8 _ZN34_INTERNAL_9845ffdb_4_k_cu_fd42a91b4cuda3std3__45__cpo4rendE[1];
.global .align 1 .b8 _ZN34_INTERNAL_9845ffdb_4_k_cu_fd42a91b4cuda3std3__45__cpo7crbeginE[1];
.global .align 1 .b8 _ZN34_INTERNAL_9845ffdb_4_k_cu_fd42a91b4cuda3std3__45__cpo5crendE[1];
.global .align 1 .b8 _ZN34_INTERNAL_9845ffdb_4_k_cu_fd42a91b4cuda3std3__436_GLOBAL__N__9845ffdb_4_k_cu_fd42a91b6ignoreE[1];
.global .align 1 .b8 _ZN34_INTERNAL_9845ffdb_4_k_cu_fd42a91b4cuda3std3__419piecewise_constructE[1];
.global .align 1 .b8 _ZN34_INTERNAL_9845ffdb_4_k_cu_fd42a91b4cuda3std3__48in_placeE[1];
.global .align 1 .b8 _ZN34_INTERNAL_9845ffdb_4_k_cu_fd42a91b4cuda3std3__420unreachable_sentinelE[1];
.global .align 1 .b8 _ZN34_INTERNAL_9845ffdb_4_k_cu_fd42a91b4cuda3std3__47nulloptE[1];
.global .align 1 .b8 _ZN34_INTERNAL_9845ffdb_4_k_cu_fd42a91b4cuda3std3__48unexpectE[1];
.global .align 1 .b8 _ZN34_INTERNAL_9845ffdb_4_k_cu_fd42a91b4cuda3std6ranges3__45__cpo4swapE[1];
.global .align 1 .b8 _ZN34_INTERNAL_9845ffdb_4_k_cu_fd42a91b4cuda3std6ranges3__45__cpo9iter_moveE[1];
.global .align 1 .b8 _ZN34_INTERNAL_9845ffdb_4_k_cu_fd42a91b4cuda3std6ranges3__45__cpo5beginE[1];
.global .align 1 .b8 _ZN34_INTERNAL_9845ffdb_4_k_cu_fd42a91b4cuda3std6ranges3__45__cpo3endE[1];
.global .align 1 .b8 _ZN34_INTERNAL_9845ffdb_4_k_cu_fd42a91b4cuda3std6ranges3__45__cpo6cbeginE[1];
.global .align 1 .b8 _ZN34_INTERNAL_9845ffdb_4_k_cu_fd42a91b4cuda3std6ranges3__45__cpo4cendE[1];
.global .align 1 .b8 _ZN34_INTERNAL_9845ffdb_4_k_cu_fd42a91b4cuda3std6ranges3__45__cpo7advanceE[1];
.global .align 1 .b8 _ZN34_INTERNAL_9845ffdb_4_k_cu_fd42a91b4cuda3std6ranges3__45__cpo9iter_swapE[1];
.global .align 1 .b8 _ZN34_INTERNAL_9845ffdb_4_k_cu_fd42a91b4cuda3std6ranges3__45__cpo4nextE[1];
.global .align 1 .b8 _ZN34_INTERNAL_9845ffdb_4_k_cu_fd42a91b4cuda3std6ranges3__45__cpo4prevE[1];
.global .align 1 .b8 _ZN34_INTERNAL_9845ffdb_4_k_cu_fd42a91b4cuda3std6ranges3__45__cpo4dataE[1];
.global .align 1 .b8 _ZN34_INTERNAL_9845ffdb_4_k_cu_fd42a91b4cuda3std6ranges3__45__cpo5cdataE[1];
.global .align 1 .b8 _ZN34_INTERNAL_9845ffdb_4_k_cu_fd42a91b4cuda3std6ranges3__45__cpo4sizeE[1];
.global .align 1 .b8 _ZN34_INTERNAL_9845ffdb_4_k_cu_fd42a91b4cuda3std6ranges3__45__cpo5ssizeE[1];
.global .align 1 .b8 _ZN34_INTERNAL_9845ffdb_4_k_cu_fd42a91b4cuda3std6ranges3__45__cpo8distanceE[1];
.global .align 1 .b8 _ZN34_INTERNAL_9845ffdb_4_k_cu_fd42a91b6thrust24THRUST_300001_SM_1000_NS8cuda_cub3parE[1];
.global .align 1 .b8 _ZN34_INTERNAL_9845ffdb_4_k_cu_fd42a91b6thrust24THRUST_300001_SM_1000_NS8cuda_cub10par_nosyncE[1];
.global .align 1 .b8 _ZN34_INTERNAL_9845ffdb_4_k_cu_fd42a91b6thrust24THRUST_300001_SM_1000_NS6system6detail10sequential3seqE[1];
.global .align 1 .b8 _ZN34_INTERNAL_9845ffdb_4_k_cu_fd42a91b6thrust24THRUST_300001_SM_1000_NS12placeholders2_1E[1];
.global .align 1 .b8 _ZN34_INTERNAL_9845ffdb_4_k_cu_fd42a91b6thrust24THRUST_300001_SM_1000_NS12placeholders2_2E[1];
.global .align 1 .b8 _ZN34_INTERNAL_9845ffdb_4_k_cu_fd42a91b6thrust24THRUST_300001_SM_1000_NS12placeholders2_3E[1];
.global .align 1 .b8 _ZN34_INTERNAL_9845ffdb_4_k_cu_fd42a91b6thrust24THRUST_300001_SM_1000_NS12placeholders2_4E[1];
.global .align 1 .b8 _ZN34_INTERNAL_9845ffdb_4_k_cu_fd42a91b6thrust24THRUST_300001_SM_1000_NS12placeholders2_5E[1];
.global .align 1 .b8 _ZN34_INTERNAL_9845ffdb_4_k_cu_fd42a91b6thrust24THRUST_300001_SM_1000_NS12placeholders2_6E[1];
.global .align 1 .b8 _ZN34_INTERNAL_9845ffdb_4_k_cu_fd42a91b6thrust24THRUST_300001_SM_1000_NS12placeholders2_7E[1];
.global .align 1 .b8 _ZN34_INTERNAL_9845ffdb_4_k_cu_fd42a91b6thrust24THRUST_300001_SM_1000_NS12placeholders2_8E[1];
.global .align 1 .b8 _ZN34_INTERNAL_9845ffdb_4_k_cu_fd42a91b6thrust24THRUST_300001_SM_1000_NS12placeholders2_9E[1];
.global .align 1 .b8 _ZN34_INTERNAL_9845ffdb_4_k_cu_fd42a91b6thrust24THRUST_300001_SM_1000_NS12placeholders3_10E[1];
.global .align 1 .b8 _ZN34_INTERNAL_9845ffdb_4_k_cu_fd42a91b6thrust24THRUST_300001_SM_1000_NS3seqE[1];

.visible .entry _Z22kernelProcessBaseCasesPdS_iPKiii(
	.param .u64 .ptr .align 1 _Z22kernelProcessBaseCasesPdS_iPKiii_param_0,
	.param .u64 .ptr .align 1 _Z22kernelProcessBaseCasesPdS_iPKiii_param_1,
	.param .u32 _Z22kernelProcessBaseCasesPdS_iPKiii_param_2,
	.param .u64 .ptr .align 1 _Z22kernelProcessBaseCasesPdS_iPKiii_param_3,
	.param .u32 _Z22kernelProcessBaseCasesPdS_iPKiii_param_4,
	.param .u32 _Z22kernelProcessBaseCasesPdS_iPKiii_param_5
)
{
	.reg .pred 	%p<2>;
	.reg .b32 	%r<12>;
	.reg .b64 	%rd<15>;
	.reg .b64 	%fd<7>;

	ld.param.u64 	%rd1, [_Z22kernelProcessBaseCasesPdS_iPKiii_param_0];
	ld.param.u64 	%rd2, [_Z22kernelProcessBaseCasesPdS_iPKiii_param_1];
	ld.param.u32 	%r4, [_Z22kernelProcessBaseCasesPdS_iPKiii_param_2];
	ld.param.u64 	%rd3, [_Z22kernelProcessBaseCasesPdS_iPKiii_param_3];
	ld.param.u32 	%r2, [_Z22kernelProcessBaseCasesPdS_iPKiii_param_4];
	ld.param.u32 	%r3, [_Z22kernelProcessBaseCasesPdS_iPKiii_param_5];
	mov.u32 	%r5, %ctaid.x;
	mov.u32 	%r6, %ntid.x;
	mov.u32 	%r7, %tid.x;
	mad.lo.s32 	%r1, %r5, %r6, %r7;
	setp.ge.s32 	%p1, %r1, %r4;
	@%p1 bra 	$L__BB0_2;
	cvta.to.global.u64 	%rd4, %rd3;
	cvta.to.global.u64 	%rd5, %rd1;
	cvta.to.global.u64 	%rd6, %rd2;
	mul.wide.s32 	%rd7, %r1, 4;
	add.s64 	%rd8, %rd4, %rd7;
	ld.global.u32 	%r8, [%rd8];
	mad.lo.s32 	%r9, %r8, %r2, %r8;
	mul.wide.s32 	%rd9, %r9, 8;
	add.s64 	%rd10, %rd5, %rd9;
	ld.global.f64 	%fd1, [%rd10];
	mul.wide.s32 	%rd11, %r2, 8;
	add.s64 	%rd12, %rd10, %rd11;
	ld.global.f64 	%fd2, [%rd12];
	div.rn.f64 	%fd3, %fd2, %fd1;
	cvt.rni.f64.f64 	%fd4, %fd3;
	neg.f64 	%fd5, %fd4;
	mad.lo.s32 	%r10, %r3, %r8, %r3;
	add.s32 	%r11, %r10, %r8;
	mul.wide.s32 	%rd13, %r11, 8;
	add.s64 	%rd14, %rd6, %rd13;
	st.global.f64 	[%rd14], %fd5;
	fma.rn.f64 	%fd6, %fd1, %fd5, %fd2;
	st.global.f64 	[%rd12], %fd6;
$L__BB0_2:
	ret;

}
	// .globl	_Z30kernelCastUtoFloatAndTransposePKlPdi
.visible .entry _Z30kernelCastUtoFloatAndTransposePKlPdi(
	.param .u64 .ptr .align 1 _Z30kernelCastUtoFloatAndTransposePKlPdi_param_0,
	.param .u64 .ptr .align 1 _Z30kernelCastUtoFloatAndTransposePKlPdi_param_1,
	.param .u32 _Z30kernelCastUtoFloatAndTransposePKlPdi_param_2
)
{
	.reg .pred 	%p<2>;
	.reg .b32 	%r<11>;
	.reg .b64 	%rd<10>;
	.reg .b64 	%fd<2>;

	ld.param.u64 	%rd1, [_Z30kernelCastUtoFloatAndTransposePKlPdi_param_0];
	ld.param.u64 	%rd2, [_Z30kernelCastUtoFloatAndTransposePKlPdi_param_1];
	ld.param.u32 	%r2, [_Z30kernelCastUtoFloatAndTransposePKlPdi_param_2];
	mov.u32 	%r3, %ctaid.x;
	mov.u32 	%r4, %ntid.x;
	mov.u32 	%r5, %tid.x;
	mad.lo.s32 	%r1, %r3, %r4, %r5;
	mul.lo.s32 	%r6, %r2, %r2;
	setp.ge.s32 	%p1, %r1, %r6;
	@%p1 bra 	$L__BB1_2;
	cvta.to.global.u64 	%rd3, %rd1;
	cvta.to.global.u64 	%rd4, %rd2;
	div.s32 	%r7, %r1, %r2;
	mul.lo.s32 	%r8, %r7, %r2;
	sub.s32 	%r9, %r1, %r8;
	mul.wide.s32 	%rd5, %r1, 8;
	add.s64 	%rd6, %rd3, %rd5;
	ld.global.nc.u64 	%rd7, [%rd6];
	cvt.rn.f64.s64 	%fd1, %rd7;
	mad.lo.s32 	%r10, %r9, %r2, %r7;
	mul.wide.s32 	%rd8, %r10, 8;
	add.s64 	%rd9, %rd4, %rd8;
	st.global.f64 	[%rd9], %fd1;
$L__BB1_2:
	ret;

}
	// .globl	_Z18kernelGatherBlocksPKdPdPKiS3_iii
.visible .entry _Z18kernelGatherBlocksPKdPdPKiS3_iii(
	.param .u64 .ptr .align 1 _Z18kernelGatherBlocksPKdPdPKiS3_iii_param_0,
	.param .u64 .ptr .align 1 _Z18kernelGatherBlocksPKdPdPKiS3_iii_param_1,
	.param .u64 .ptr .align 1 _Z18kernelGatherBlocksPKdPdPKiS3_iii_param_2,
	.param .u64 .ptr .align 1 _Z18kernelGatherBlocksPKdPdPKiS3_iii_param_3,
	.param .u32 _Z18kernelGatherBlocksPKdPdPKiS3_iii_param_4,
	.param .u32 _Z18kernelGatherBlocksPKdPdPKiS3_iii_param_5,
	.param .u32 _Z18kernelGatherBlocksPKdPdPKiS3_iii_param_6
)
{
	.reg .pred 	%p<2>;
	.reg .b32 	%r<22>;
	.reg .b64 	%rd<16>;
	.reg .b64 	%fd<2>;

	ld.param.u64 	%rd1, [_Z18kernelGatherBlocksPKdPdPKiS3_iii_param_0];
	ld.param.u64 	%rd2, [_Z18kernelGatherBlocksPKdPdPKiS3_iii_param_1];
	ld.param.u64 	%rd3, [_Z18kernelGatherBlocksPKdPdPKiS3_iii_param_2];
	ld.param.u64 	%rd4, [_Z18kernelGatherBlocksPKdPdPKiS3_iii_param_3];
	ld.param.u32 	%r4, [_Z18kernelGatherBlocksPKdPdPKiS3_iii_param_4];
	ld.param.u32 	%r2, [_Z18kernelGatherBlocksPKdPdPKiS3_iii_param_5];
	ld.param.u32 	%r3, [_Z18kernelGatherBlocksPKdPdPKiS3_iii_param_6];
	mov.u32 	%r5, %ctaid.x;
	mov.u32 	%r6, %ntid.x;
	mov.u32 	%r7, %tid.x;
	mad.lo.s32 	%r1, %r5, %r6, %r7;
	mul.lo.s32 	%r8, %r2, %r4;
	mul.lo.s32 	%r9, %r8, %r2;
	setp.ge.s32 	%p1, %r1, %r9;
	@%p1 bra 	$L__BB2_2;
	cvta.to.global.u64 	%rd5, %rd3;
	cvta.to.global.u64 	%rd6, %rd4;
	cvta.to.global.u64 	%rd7, %rd1;
	cvta.to.global.u64 	%rd8, %rd2;
	mul.lo.s32 	%r10, %r2, %r2;
	div.s32 	%r11, %r1, %r10;
	mul.lo.s32 	%r12, %r11, %r10;
	sub.s32 	%r13, %r1, %r12;
	div.s32 	%r14, %r13, %r2;
	mul.lo.s32 	%r15, %r14, %r2;
	sub.s32 	%r16, %r13, %r15;
	mul.wide.s32 	%rd9, %r11, 4;
	add.s64 	%rd10, %rd5, %rd9;
	ld.global.u32 	%r17, [%rd10];
	add.s32 	%r18, %r17, %r16;
	add.s64 	%rd11, %rd6, %rd9;
	ld.global.u32 	%r19, [%rd11];
	add.s32 	%r20, %r19, %r14;
	mad.lo.s32 	%r21, %r20, %r3, %r18;
	mul.wide.s32 	%rd12, %r21, 8;
	add.s64 	%rd13, %rd7, %rd12;
	ld.global.f64 	%fd1, [%rd13];
	mul.wide.s32 	%rd14, %r1, 8;
	add.s64 	%rd15, %rd8, %rd14;
	st.global.f64 	[%rd15], %fd1;
$L__BB2_2:
	ret;

}
	// .globl	_Z19kernelScatterBlocksPKdPdPKiS3_iii
.visible .entry _Z19kernelScatterBlocksPKdPdPKiS3_iii(
	.param .u64 .ptr .align 1 _Z19kernelScatterBlocksPKdPdPKiS3_iii_param_0,
	.param .u64 .ptr .align 1 _Z19kernelScatterBlocksPKdPdPKiS3_iii_param_1,
	.param .u64 .ptr .align 1 _Z19kernelScatterBlocksPKdPdPKiS3_iii_param_2,
	.param .u64 .ptr .align 1 _Z19kernelScatterBlocksPKdPdPKiS3_iii_param_3,
	.param .u32 _Z19kernelScatterBlocksPKdPdPKiS3_iii_param_4,
	.param .u32 _Z19kernelScatterBlocksPKdPdPKiS3_iii_param_5,
	.param .u32 _Z19kernelScatterBlocksPKdPdPKiS3_iii_param_6
)
{
	.reg .pred 	%p<2>;
	.reg .b32 	%r<22>;
	.reg .b64 	%rd<16>;
	.reg .b64 	%fd<2>;

	ld.param.u64 	%rd1, [_Z19kernelScatterBlocksPKdPdPKiS3_iii_param_0];
	ld.param.u64 	%rd2, [_Z19kernelScatterBlocksPKdPdPKiS3_iii_param_1];
	ld.param.u64 	%rd3, [_Z19kernelScatterBlocksPKdPdPKiS3_iii_param_2];
	ld.param.u64 	%rd4, [_Z19kernelScatterBlocksPKdPdPKiS3_iii_param_3];
	ld.param.u32 	%r4, [_Z19kernelScatterBlocksPKdPdPKiS3_iii_param_4];
	ld.param.u32 	%r2, [_Z19kernelScatterBlocksPKdPdPKiS3_iii_param_5];
	ld.param.u32 	%r3, [_Z19kernelScatterBlocksPKdPdPKiS3_iii_param_6];
	mov.u32 	%r5, %ctaid.x;
	mov.u32 	%r6, %ntid.x;
	mov.u32 	%r7, %tid.x;
	mad.lo.s32 	%r1, %r5, %r6, %r7;
	mul.lo.s32 	%r8, %r2, %r4;
	mul.lo.s32 	%r9, %r8, %r2;
	setp.ge.s32 	%p1, %r1, %r9;
	@%p1 bra 	$L__BB3_2;
	cvta.to.global.u64 	%rd5, %rd3;
	cvta.to.global.u64 	%rd6, %rd4;
	cvta.to.global.u64 	%rd7, %rd1;
	cvta.to.global.u64 	%rd8, %rd2;
	mul.lo.s32 	%r10, %r2, %r2;
	div.s32 	%r11, %r1, %r10;
	mul.lo.s32 	%r12, %r11, %r10;
	sub.s32 	%r13, %r1, %r12;
	div.s32 	%r14, %r13, %r2;
	mul.lo.s32 	%r15, %r14, %r2;
	sub.s32 	%r16, %r13, %r15;
	mul.wide.s32 	%rd9, %r11, 4;
	add.s64 	%rd10, %rd5, %rd9;
	ld.global.u32 	%r17, [%rd10];
	add.s32 	%r18, %r17, %r16;
	add.s64 	%rd11, %rd6, %rd9;
	ld.global.u32 	%r19, [%rd11];
	add.s32 	%r20, %r19, %r14;
	mul.wide.s32 	%rd12, %r1, 8;
	add.s64 	%rd13, %rd7, %rd12;
	ld.global.f64 	%fd1, [%rd13];
	mad.lo.s32 	%r21, %r20, %r3, %r18;
	mul.wide.s32 	%rd14, %r21, 8;
	add.s64 	%rd15, %rd8, %rd14;
	st.global.f64 	[%rd15], %fd1;
$L__BB3_2:
	ret;

}
	// .globl	_Z11kernelRoundPdi
.visible .entry _Z11kernelRoundPdi(
	.param .u64 .ptr .align 1 _Z11kernelRoundPdi_param_0,
	.param .u32 _Z11kernelRoundPdi_param_1
)
{
	.reg .pred 	%p<2>;
	.reg .b32 	%r<6>;
	.reg .b64 	%rd<5>;
	.reg .b64 	%fd<3>;

	ld.param.u64 	%rd1, [_Z11kernelRoundPdi_param_0];
	ld.param.u32 	%r2, [_Z11kernelRoundPdi_param_1];
	mov.u32 	%r3, %ctaid.x;
	mov.u32 	%r4, %ntid.x;
	mov.u32 	%r5, %tid.x;
	mad.lo.s32 	%r1, %r3, %r4, %r5;
	setp.ge.s32 	%p1, %r1, %r2;
	@%p1 bra 	$L__BB4_2;
	cvta.to.global.u64 	%rd2, %rd1;
	mul.wide.s32 	%rd3, %r1, 8;
	add.s64 	%rd4, %rd2, %rd3;
	ld.global.f64 	%fd1, [%rd4];
	cvt.rni.f64.f64 	%fd2, %fd1;
	st.global.f64 	[%rd4], %fd2;
$L__BB4_2:
	ret;

}
	// .globl	_Z30kernelCastFloatToUAndTransposePKdPli
.visible .entry _Z30kernelCastFloatToUAndTransposePKdPli(
	.param .u64 .ptr .align 1 _Z30kernelCastFloatToUAndTransposePKdPli_param_0,
	.param .u64 .ptr .align 1 _Z30kernelCastFloatToUAndTransposePKdPli_param_1,
	.param .u32 _Z30kernelCastFloatToUAndTransposePKdPli_param_2
)
{
	.reg .pred 	%p<2>;
	.reg .b32 	%r<11>;
	.reg .b64 	%rd<10>;
	.reg .b64 	%fd<3>;

	ld.param.u64 	%rd1, [_Z30kernelCastFloatToUAndTransposePKdPli_param_0];
	ld.param.u64 	%rd2, [_Z30kernelCastFloatToUAndTransposePKdPli_param_1];
	ld.param.u32 	%r2, [_Z30kernelCastFloatToUAndTransposePKdPli_param_2];
	mov.u32 	%r3, %ctaid.x;
	mov.u32 	%r4, %ntid.x;
	mov.u32 	%r5, %tid.x;
	mad.lo.s32 	%r1, %r3, %r4, %r5;
	mul.lo.s32 	%r6, %r2, %r2;
	setp.ge.s32 	%p1, %r1, %r6;
	@%p1 bra 	$L__BB5_2;
	cvta.to.global.u64 	%rd3, %rd1;
	cvta.to.global.u64 	%rd4, %rd2;
	div.s32 	%r7, %r1, %r2;
	mul.lo.s32 	%r8, %r7, %r2;
	sub.s32 	%r9, %r1, %r8;
	mul.wide.s32 	%rd5, %r1, 8;
	add.s64 	%rd6, %rd3, %rd5;
	ld.global.nc.f64 	%fd1, [%rd6];
	cvt.rni.f64.f64 	%fd2, %fd1;
	cvt.rzi.s64.f64 	%rd7, %fd2;
	mad.lo.s32 	%r10, %r9, %r2, %r7;
	mul.wide.s32 	%rd8, %r10, 8;
	add.s64 	%rd9, %rd4, %rd8;
	st.global.u64 	[%rd9], %rd7;
$L__BB5_2:
	ret;

}
	// .globl	_Z9kernelAddPKdPdi
.visible .entry _Z9kernelAddPKdPdi(
	.param .u64 .ptr .align 1 _Z9kernelAddPKdPdi_param_0,
	.param .u64 .ptr .align 1 _Z9kernelAddPKdPdi_param_1,
	.param .u32 _Z9kernelAddPKdPdi_param_2
)
{
	.reg .pred 	%p<2>;
	.reg .b32 	%r<6>;
	.reg .b64 	%rd<8>;
	.reg .b64 	%fd<4>;

	ld.param.u64 	%rd1, [_Z9kernelAddPKdPdi_param_0];
	ld.param.u64 	%rd2, [_Z9kernelAddPKdPdi_param_1];
	ld.param.u32 	%r2, [_Z9kernelAddPKdPdi_param_2];
	mov.u32 	%r3, %ctaid.x;
	mov.u32 	%r4, %ntid.x;
	mov.u32 	%r5, %tid.x;
	mad.lo.s32 	%r1, %r3, %r4, %r5;
	setp.ge.s32 	%p1, %r1, %r2;
	@%p1 bra 	$L__BB6_2;
	cvta.to.global.u64 	%rd3, %rd1;
	cvta.to.global.u64 	%rd4, %rd2;
	mul.wide.s32 	%rd5, %r1, 8;
	add.s64 	%rd6, %rd3, %rd5;
	ld.global.f64 	%fd1, [%rd6];
	add.s64 	%rd7, %rd4, %rd5;
	ld.global.f64 	%fd2, [%rd7];
	add.f64 	%fd3, %fd1, %fd2;
	st.global.f64 	[%rd7], %fd3;
$L__BB6_2:
	ret;

}
	// .globl	_Z9fill_ptrsPPdS_mi
.visible .entry _Z9fill_ptrsPPdS_mi(
	.param .u64 .ptr .align 1 _Z9fill_ptrsPPdS_mi_param_0,
	.param .u64 .ptr .align 1 _Z9fill_ptrsPPdS_mi_param_1,
	.param .u64 _Z9fill_ptrsPPdS_mi_param_2,
	.param .u32 _Z9fill_ptrsPPdS_mi_param_3
)
{
	.reg .pred 	%p<2>;
	.reg .b32 	%r<6>;
	.reg .b64 	%rd<11>;

	ld.param.u64 	%rd1, [_Z9fill_ptrsPPdS_mi_param_0];
	ld.param.u64 	%rd2, [_Z9fill_ptrsPPdS_mi_param_1];
	ld.param.u64 	%rd3, [_Z9fill_ptrsPPdS_mi_param_2];
	ld.param.u32 	%r2, [_Z9fill_ptrsPPdS_mi_param_3];
	mov.u32 	%r3, %ctaid.x;
	mov.u32 	%r4, %ntid.x;
	mov.u32 	%r5, %tid.x;
	mad.lo.s32 	%r1, %r3, %r4, %r5;
	setp.ge.s32 	%p1, %r1, %r2;
	@%p1 bra 	$L__BB7_2;
	cvta.to.global.u64 	%rd4, %rd1;
	cvt.s64.s32 	%rd5, %r1;
	mul.lo.s64 	%rd6, %rd3, %rd5;
	shl.b64 	%rd7, %rd6, 3;
	add.s64 	%rd8, %rd2, %rd7;
	mul.wide.s32 	%rd9, %r1, 8;
	add.s64 	%rd10, %rd4, %rd9;
	st.global.u64 	[%rd10], %rd8;
$L__BB7_2:
	ret;

}
	// .globl	_ZN3cub18CUB_300001_SM_10006detail11EmptyKernelIvEEvv
.visible .entry _ZN3cub18CUB_300001_SM_10006detail11EmptyKernelIvEEvv()
{


	ret;

}


// ===== COMPILED SASS (sm_100) =====

	.target	sm_100

	.elftype	@"ET_EXEC"


//--------------------- .note.nv.tkinfo           --------------------------
	.section	.note.nv.tkinfo,"",@"SHT_NOTE"
	.sectionflags	@"SHF_NOTE_NV_TKINFO"
	.tkinfo
        /*0018*/ 	.word	0x00000002
        /*0030*/ 	.string	""
        /*0030*/ 	.string	"ptxas"
        /*0030*/ 	.string	"Cuda compilation tools, release 13.0, V13.0.88"
        /*0030*/ 	.string	"Build cuda_13.0.r13.0/compiler.36424714_0"
        /*0030*/ 	.string	"-arch sm_100 -m 64 "



//--------------------- .note.nv.cuinfo           --------------------------
	.section	.note.nv.cuinfo,"",@"SHT_NOTE"
	.sectionflags	@"SHF_NOTE_NV_CUINFO"
        /*0018*/ 	.short	0x0002
        /*001a*/ 	.short	0x0064
        /*001c*/ 	.short	0x0082
	.zero		2


//--------------------- .nv.info                  --------------------------
	.section	.nv.info,"",@"SHT_CUDA_INFO"
	.align	4


	//----- nvinfo : EIATTR_REGCOUNT
	.align		4
        /*0000*/ 	.byte	0x04, 0x2f
        /*0002*/ 	.short	(.L_44 - .L_43)
	.align		4
.L_43:
        /*0004*/ 	.word	index@(_Z22kernelProcessBaseCasesPdS_iPKiii)
        /*0008*/ 	.word	0x0000001a


	//----- nvinfo : EIATTR_FRAME_SIZE
	.align		4
.L_44:
        /*000c*/ 	.byte	0x04, 0x11
        /*000e*/ 	.short	(.L_46 - .L_45)
	.align		4
.L_45:
        /*0010*/ 	.word	index@($__internal_0_$__cuda_sm20_div_rn_f64_full)
        /*0014*/ 	.word	0x00000000


	//----- nvinfo : EIATTR_FRAME_SIZE
	.align		4
.L_46:
        /*0018*/ 	.byte	0x04, 0x11
        /*001a*/ 	.short	(.L_48 - .L_47)
	.align		4
.L_47:
        /*001c*/ 	.word	index@(_Z22kernelProcessBaseCasesPdS_iPKiii)
        /*0020*/ 	.word	0x00000000


	//----- nvinfo : EIATTR_REGCOUNT
	.align		4
.L_48:
        /*0024*/ 	.byte	0x04, 0x2f
        /*0026*/ 	.short	(.L_50 - .L_49)
	.align		4
.L_49:
        /*0028*/ 	.word	index@(_Z30kernelCastUtoFloatAndTransposePKlPdi)
        /*002c*/ 	.word	0x0000000e


	//----- nvinfo : EIATTR_FRAME_SIZE
	.align		4
.L_50:
        /*0030*/ 	.byte	0x04, 0x11
        /*0032*/ 	.short	(.L_52 - .L_51)
	.align		4
.L_51:
        /*0034*/ 	.word	index@(_Z30kernelCastUtoFloatAndTransposePKlPdi)
        /*0038*/ 	.word	0x00000000


	//----- nvinfo : EIATTR_REGCOUNT
	.align		4
.L_52:
        /*003c*/ 	.byte	0x04, 0x2f
        /*003e*/ 	.short	(.L_54 - .L_53)
	.align		4
.L_53:
        /*0040*/ 	.word	index@(_Z18kernelGatherBlocksPKdPdPKiS3_iii)
        /*0044*/ 	.word	0x00000013


	//----- nvinfo : EIATTR_FRAME_SIZE
	.align		4
.L_54:
        /*0048*/ 	.byte	0x04, 0x11
        /*004a*/ 	.short	(.L_56 - .L_55)
	.align		4
.L_55:
        /*004c*/ 	.word	index@(_Z18kernelGatherBlocksPKdPdPKiS3_iii)
        /*0050*/ 	.word	0x00000000


	//----- nvinfo : EIATTR_REGCOUNT
	.align		4
.L_56:
        /*0054*/ 	.byte	0x04, 0x2f
        /*0056*/ 	.short	(.L_58 - .L_57)
	.align		4
.L_57:
        /*0058*/ 	.word	index@(_Z19kernelScatterBlocksPKdPdPKiS3_iii)
        /*005c*/ 	.word	0x00000014


	//----- nvinfo : EIATTR_FRAME_SIZE
	.align		4
.L_58:
        /*0060*/ 	.byte	0x04, 0x11
        /*0062*/ 	.short	(.L_60 - .L_59)
	.align		4
.L_59:
        /*0064*/ 	.word	index@(_Z19kernelScatterBlocksPKdPdPKiS3_iii)
        /*0068*/ 	.word	0x00000000


	//----- nvinfo : EIATTR_REGCOUNT
	.align		4
.L_60:
        /*006c*/ 	.byte	0x04, 0x2f
        /*006e*/ 	.short	(.L_62 - .L_61)
	.align		4
.L_61:
        /*0070*/ 	.word	index@(_Z11kernelRoundPdi)
        /*0074*/ 	.word	0x00000008


	//----- nvinfo : EIATTR_FRAME_SIZE
	.align		4
.L_62:
        /*0078*/ 	.byte	0x04, 0x11
        /*007a*/ 	.short	(.L_64 - .L_63)
	.align		4
.L_63:
        /*007c*/ 	.word	index@(_Z11kernelRoundPdi)
        /*0080*/ 	.word	0x00000000


	//----- nvinfo : EIATTR_REGCOUNT
	.align		4
.L_64:
        /*0084*/ 	.byte	0x04, 0x2f
        /*0086*/ 	.short	(.L_66 - .L_65)
	.align		4
.L_65:
        /*0088*/ 	.word	index@(_Z30kernelCastFloatToUAndTransposePKdPli)
        /*008c*/ 	.word	0x0000000e


	//----- nvinfo : EIATTR_FRAME_SIZE
	.align		4
.L_66:
        /*0090*/ 	.byte	0x04, 0x11
        /*0092*/ 	.short	(.L_68 - .L_67)
	.align		4
.L_67:
        /*0094*/ 	.word	index@(_Z30kernelCastFloatToUAndTransposePKdPli)
        /*0098*/ 	.word	0x00000000


	//----- nvinfo : EIATTR_REGCOUNT
	.align		4
.L_68:
        /*009c*/ 	.byte	0x04, 0x2f
        /*009e*/ 	.short	(.L_70 - .L_69)
	.align		4
.L_69:
        /*00a0*/ 	.word	index@(_Z9kernelAddPKdPdi)
        /*00a4*/ 	.word	0x0000000a


	//----- nvinfo : EIATTR_FRAME_SIZE
	.align		4
.L_70:
        /*00a8*/ 	.byte	0x04, 0x11
        /*00aa*/ 	.short	(.L_72 - .L_71)
	.align		4
.L_71:
        /*00ac*/ 	.word	index@(_Z9kernelAddPKdPdi)
        /*00b0*/ 	.word	0x00000000


	//----- nvinfo : EIATTR_REGCOUNT
	.align		4
.L_72:
        /*00b4*/ 	.byte	0x04, 0x2f
        /*00b6*/ 	.short	(.L_74 - .L_73)
	.align		4
.L_73:
        /*00b8*/ 	.word	index@(_Z9fill_ptrsPPdS_mi)
        /*00bc*/ 	.word	0x0000000c


	//----- nvinfo : EIATTR_FRAME_SIZE
	.align		4
.L_74:
        /*00c0*/ 	.byte	0x04, 0x11
        /*00c2*/ 	.short	(.L_76 - .L_75)
	.align		4
.L_75:
        /*00c4*/ 	.word	index@(_Z9fill_ptrsPPdS_mi)
        /*00c8*/ 	.word	0x00000000


	//----- nvinfo : EIATTR_REGCOUNT
	.align		4
.L_76:
        /*00cc*/ 	.byte	0x04, 0x2f
        /*00ce*/ 	.short	(.L_78 - .L_77)
	.align		4
.L_77:
        /*00d0*/ 	.word	index@(_ZN3cub18CUB_300001_SM_10006detail11EmptyKernelIvEEvv)
        /*00d4*/ 	.word	0x00000004


	//----- nvinfo : EIATTR_FRAME_SIZE
	.align		4
.L_78:
        /*00d8*/ 	.byte	0x04, 0x11
        /*00da*/ 	.short	(.L_80 - .L_79)
	.align		4
.L_79:
        /*00dc*/ 	.word	index@(_ZN3cub18CUB_300001_SM_10006detail11EmptyKernelIvEEvv)
        /*00e0*/ 	.word	0x00000000


	//----- nvinfo : EIATTR_MIN_STACK_SIZE
	.align		4
.L_80:
        /*00e4*/ 	.byte	0x04, 0x12
        /*00e6*/ 	.short	(.L_82 - .L_81)
	.align		4
.L_81:
        /*00e8*/ 	.word	index@(_ZN3cub18CUB_300001_SM_10006detail11EmptyKernelIvEEvv)
        /*00ec*/ 	.word	0x00000000


	//----- nvinfo : EIATTR_MIN_STACK_SIZE
	.align		4
.L_82:
        /*00f0*/ 	.byte	0x04, 0x12
        /*00f2*/ 	.short	(.L_84 - .L_83)
	.align		4
.L_83:
        /*00f4*/ 	.word	index@(_Z9fill_ptrsPPdS_mi)
        /*00f8*/ 	.word	0x00000000


	//----- nvinfo : EIATTR_MIN_STACK_SIZE
	.align		4
.L_84:
        /*00fc*/ 	.byte	0x04, 0x12
        /*00fe*/ 	.short	(.L_86 - .L_85)
	.align		4
.L_85:
        /*0100*/ 	.word	index@(_Z9kernelAddPKdPdi)
        /*0104*/ 	.word	0x00000000


	//----- nvinfo : EIATTR_MIN_STACK_SIZE
	.align		4
.L_86:
        /*0108*/ 	.byte	0x04, 0x12
        /*010a*/ 	.short	(.L_88 - .L_87)
	.align		4
.L_87:
        /*010c*/ 	.word	index@(_Z30kernelCastFloatToUAndTransposePKdPli)
        /*0110*/ 	.word	0x00000000


	//----- nvinfo : EIATTR_MIN_STACK_SIZE
	.align		4
.L_88:
        /*0114*/ 	.byte	0x04, 0x12
        /*0116*/ 	.short	(.L_90 - .L_89)
	.align		4
.L_89:
        /*0118*/ 	.word	index@(_Z11kernelRoundPdi)
        /*011c*/ 	.word	0x00000000


	//----- nvinfo : EIATTR_MIN_STACK_SIZE
	.align		4
.L_90:
        /*0120*/ 	.byte	0x04, 0x12
        /*0122*/ 	.short	(.L_92 - .L_91)
	.align		4
.L_91:
        /*0124*/ 	.word	index@(_Z19kernelScatterBlocksPKdPdPKiS3_iii)
        /*0128*/ 	.word	0x00000000


	//----- nvinfo : EIATTR_MIN_STACK_SIZE
	.align		4
.L_92:
        /*012c*/ 	.byte	0x04, 0x12
        /*012e*/ 	.short	(.L_94 - .L_93)
	.align		4
.L_93:
        /*0130*/ 	.word	index@(_Z18kernelGatherBlocksPKdPdPKiS3_iii)
        /*0134*/ 	.word	0x00000000


	//----- nvinfo : EIATTR_MIN_STACK_SIZE
	.align		4
.L_94:
        /*0138*/ 	.byte	0x04, 0x12
        /*013a*/ 	.short	(.L_96 - .L_95)
	.align		4
.L_95:
        /*013c*/ 	.word	index@(_Z30kernelCastUtoFloatAndTransposePKlPdi)
        /*0140*/ 	.word	0x00000000


	//----- nvinfo : EIATTR_MIN_STACK_SIZE
	.align		4
.L_96:
        /*0144*/ 	.byte	0x04, 0x12
        /*0146*/ 	.short	(.L_98 - .L_97)
	.align		4
.L_97:
        /*0148*/ 	.word	index@(_Z22kernelProcessBaseCasesPdS_iPKiii)
        /*014c*/ 	.word	0x00000000
.L_98:


//--------------------- .nv.compat                --------------------------
	.section	.nv.compat,"",@"SHT_CUDA_COMPAT_INFO"
	.align	4
        /*0000*/ 	.byte	0x02, 0x09, 0x00, 0x00, 0x02, 0x02, 0x01, 0x00, 0x02, 0x05, 0x05, 0x00, 0x03, 0x07, 0x01, 0x01
        /*0010*/ 	.byte	0x02, 0x03, 0x00, 0x00, 0x02, 0x06, 0x01, 0x00, 0x04, 0x0b, 0x08, 0x00, 0x01, 0x00, 0x00, 0x00
        /*0020*/ 	.byte	0x00, 0x00, 0x00, 0x00


//--------------------- .nv.info._ZN3cub18CUB_300001_SM_10006detail11EmptyKernelIvEEvv --------------------------
	.section	.nv.info._ZN3cub18CUB_300001_SM_10006detail11EmptyKernelIvEEvv,"",@"SHT_CUDA_INFO"
	.sectionflags	@""
	.align	4


	//----- nvinfo : EIATTR_CUDA_API_VERSION
	.align		4
        /*0000*/ 	.byte	0x04, 0x37
        /*0002*/ 	.short	(.L_100 - .L_99)
.L_99:
        /*0004*/ 	.word	0x00000082


	//----- nvinfo : EIATTR_SPARSE_MMA_MASK
	.align		4
.L_100:
        /*0008*/ 	.byte	0x03, 0x50
        /*000a*/ 	.short	0x0000


	//----- nvinfo : EIATTR_MAXREG_COUNT
	.align		4
        /*000c*/ 	.byte	0x03, 0x1b
        /*000e*/ 	.short	0x00ff


	//----- nvinfo : EIATTR_MERCURY_ISA_VERSION
	.align		4
        /*0010*/ 	.byte	0x03, 0x5f
        /*0012*/ 	.short	0x0101


	//----- nvinfo : EIATTR_VRC_CTA_INIT_COUNT
	.align		4
        /*0014*/ 	.byte	0x02, 0x4a
	.zero		1
	.zero		1


	//----- nvinfo : EIATTR_EXIT_INSTR_OFFSETS
	.align		4
        /*0018*/ 	.byte	0x04, 0x1c
        /*001a*/ 	.short	(.L_102 - .L_101)


	//   ....[0]....
.L_101:
        /*001c*/ 	.word	0x00000010


	//----- nvinfo : EIATTR_SW_WAR
	.align		4
.L_102:
        /*0020*/ 	.byte	0x04, 0x36
        /*0022*/ 	.short	(.L_104 - .L_103)
.L_103:
        /*0024*/ 	.word	0x00000008
.L_104:


//--------------------- .nv.info._Z9fill_ptrsPPdS_mi --------------------------
	.section	.nv.info._Z9fill_ptrsPPdS_mi,"",@"SHT_CUDA_INFO"
	.sectionflags	@""
	.align	4


	//----- nvinfo : EIATTR_CUDA_API_VERSION
	.align		4
        /*0000*/ 	.byte	0x04, 0x37
        /*0002*/ 	.short	(.L_106 - .L_105)
.L_105:
        /*0004*/ 	.word	0x00000082


	//----- nvinfo : EIATTR_KPARAM_INFO
	.align		4
.L_106:
        /*0008*/ 	.byte	0x04, 0x17
        /*000a*/ 	.short	(.L_108 - .L_107)
.L_107:
        /*000c*/ 	.word	0x00000000
        /*0010*/ 	.short	0x0003
        /*0012*/ 	.short	0x0018
        /*0014*/ 	.byte	0x00, 0xf0, 0x11, 0x00


	//----- nvinfo : EIATTR_KPARAM_INFO
	.align		4
.L_108:
        /*0018*/ 	.byte	0x04, 0x17
        /*001a*/ 	.short	(.L_110 - .L_109)
.L_109:
        /*001c*/ 	.word	0x00000000
        /*0020*/ 	.short	0x0002
        /*0022*/ 	.short	0x0010
        /*0024*/ 	.byte	0x00, 0xf0, 0x21, 0x00


	//----- nvinfo : EIATTR_KPARAM_INFO
	.align		4
.L_110:
        /*0028*/ 	.byte	0x04, 0x17
        /*002a*/ 	.short	(.L_112 - .L_111)
.L_111:
        /*002c*/ 	.word	0x00000000
        /*0030*/ 	.short	0x0001
        /*0032*/ 	.short	0x0008
        /*0034*/ 	.byte	0x00, 0xf5, 0x21, 0x00


	//----- nvinfo : EIATTR_KPARAM_INFO
	.align		4
.L_112:
        /*0038*/ 	.byte	0x04, 0x17
        /*003a*/ 	.short	(.L_114 - .L_113)
.L_113:
        /*003c*/ 	.word	0x00000000
        /*0040*/ 	.short	0x0000
        /*0042*/ 	.short	0x0000
        /*0044*/ 	.byte	0x00, 0xf5, 0x21, 0x00


	//----- nvinfo : EIATTR_SPARSE_MMA_MASK
	.align		4
.L_114:
        /*0048*/ 	.byte	0x03, 0x50
        /*004a*/ 	.short	0x0000


	//----- nvinfo : EIATTR_MAXREG_COUNT
	.align		4
        /*004c*/ 	.byte	0x03, 0x1b
        /*004e*/ 	.short	0x00ff


	//----- nvinfo : EIATTR_MERCURY_ISA_VERSION
	.align		4
        /*0050*/ 	.byte	0x03, 0x5f
        /*0052*/ 	.short	0x0101


	//----- nvinfo : EIATTR_VRC_CTA_INIT_COUNT
	.align		4
        /*0054*/ 	.byte	0x02, 0x4a
	.zero		1
	.zero		1


	//----- nvinfo : EIATTR_EXIT_INSTR_OFFSETS
	.align		4
        /*0058*/ 	.byte	0x04, 0x1c
        /*005a*/ 	.short	(.L_116 - .L_115)


	//   ....[0]....
.L_115:
        /*005c*/ 	.word	0x00000070


	//   ....[1]....
        /*0060*/ 	.word	0x00000150


	//----- nvinfo : EIATTR_CBANK_PARAM_SIZE
	.align		4
.L_116:
        /*0064*/ 	.byte	0x03, 0x19
        /*0066*/ 	.short	0x001c


	//----- nvinfo : EIATTR_PARAM_CBANK
	.align		4
        /*0068*/ 	.byte	0x04, 0x0a
        /*006a*/ 	.short	(.L_118 - .L_117)
	.align		4
.L_117:
        /*006c*/ 	.word	index@(.nv.constant0._Z9fill_ptrsPPdS_mi)
        /*0070*/ 	.short	0x0380
        /*0072*/ 	.short	0x001c


	//----- nvinfo : EIATTR_SW_WAR
	.align		4
.L_118:
        /*0074*/ 	.byte	0x04, 0x36
        /*0076*/ 	.short	(.L_120 - .L_119)
.L_119:
        /*0078*/ 	.word	0x00000008
.L_120:


//--------------------- .nv.info._Z9kernelAddPKdPdi --------------------------
	.section	.nv.info._Z9kernelAddPKdPdi,"",@"SHT_CUDA_INFO"
	.sectionflags	@""
	.align	4


	//----- nvinfo : EIATTR_CUDA_API_VERSION
	.align		4
        /*0000*/ 	.byte	0x04, 0x37
        /*0002*/ 	.short	(.L_122 - .L_121)
.L_121:
        /*0004*/ 	.word	0x00000082


	//----- nvinfo : EIATTR_KPARAM_INFO
	.align		4
.L_122:
        /*0008*/ 	.byte	0x04, 0x17
        /*000a*/ 	.short	(.L_124 - .L_123)
.L_123:
        /*000c*/ 	.word	0x00000000
        /*0010*/ 	.short	0x0002
        /*0012*/ 	.short	0x0010
        /*0014*/ 	.byte	0x00, 0xf0, 0x11, 0x00


	//----- nvinfo : EIATTR_KPARAM_INFO
	.align		4
.L_124:
        /*0018*/ 	.byte	0x04, 0x17
        /*001a*/ 	.short	(.L_126 - .L_125)
.L_125:
        /*001c*/ 	.word	0x00000000
        /*0020*/ 	.short	0x0001
        /*0022*/ 	.short	0x0008
        /*0024*/ 	.byte	0x00, 0xf5, 0x21, 0x00


	//----- nvinfo : EIATTR_KPARAM_INFO
	.align		4
.L_126:
        /*0028*/ 	.byte	0x04, 0x17
        /*002a*/ 	.short	(.L_128 - .L_127)
.L_127:
        /*002c*/ 	.word	0x00000000
        /*0030*/ 	.short	0x0000
        /*0032*/ 	.short	0x0000
        /*0034*/ 	.byte	0x00, 0xf5, 0x21, 0x00


	//----- nvinfo : EIATTR_SPARSE_MMA_MASK
	.align		4
.L_128:
        /*0038*/ 	.byte	0x03, 0x50
        /*003a*/ 	.short	0x0000


	//----- nvinfo : EIATTR_MAXREG_COUNT
	.align		4
        /*003c*/ 	.byte	0x03, 0x1b
        /*003e*/ 	.short	0x00ff


	//----- nvinfo : EIATTR_MERCURY_ISA_VERSION
	.align		4
        /*0040*/ 	.byte	0x03, 0x5f
        /*0042*/ 	.short	0x0101


	//----- nvinfo : EIATTR_VRC_CTA_INIT_COUNT
	.align		4
        /*0044*/ 	.byte	0x02, 0x4a
	.zero		1
	.zero		1


	//----- nvinfo : EIATTR_EXIT_INSTR_OFFSETS
	.align		4
        /*0048*/ 	.byte	0x04, 0x1c
        /*004a*/ 	.short	(.L_130 - .L_129)


	//   ....[0]....
.L_129:
        /*004c*/ 	.word	0x00000070


	//   ....[1]....
        /*0050*/ 	.word	0x00000110


	//----- nvinfo : EIATTR_CBANK_PARAM_SIZE
	.align		4
.L_130:
        /*0054*/ 	.byte	0x03, 0x19
        /*0056*/ 	.short	0x0014


	//----- nvinfo : EIATTR_PARAM_CBANK
	.align		4
        /*0058*/ 	.byte	0x04, 0x0a
        /*005a*/ 	.short	(.L_132 - .L_131)
	.align		4
.L_131:
        /*005c*/ 	.word	index@(.nv.constant0._Z9kernelAddPKdPdi)
        /*0060*/ 	.short	0x0380
        /*0062*/ 	.short	0x0014


	//----- nvinfo : EIATTR_SW_WAR
	.align		4
.L_132:
        /*0064*/ 	.byte	0x04, 0x36
        /*0066*/ 	.short	(.L_134 - .L_133)
.L_133:
        /*0068*/ 	.word	0x00000008
.L_134:


//--------------------- .nv.info._Z30kernelCastFloatToUAndTransposePKdPli --------------------------
	.section	.nv.info._Z30kernelCastFloatToUAndTransposePKdPli,"",@"SHT_CUDA_INFO"
	.sectionflags	@""
	.align	4


	//----- nvinfo : EIATTR_CUDA_API_VERSION
	.align		4
        /*0000*/ 	.byte	0x04, 0x37
        /*0002*/ 	.short	(.L_136 - .L_135)
.L_135:
        /*0004*/ 	.word	0x00000082


	//----- nvinfo : EIATTR_KPARAM_INFO
	.align		4
.L_136:
        /*0008*/ 	.byte	0x04, 0x17
        /*000a*/ 	.short	(.L_138 - .L_137)
.L_137:
        /*000c*/ 	.word	0x00000000
        /*0010*/ 	.short	0x0002
        /*0012*/ 	.short	0x0010
        /*0014*/ 	.byte	0x00, 0xf0, 0x11, 0x00


	//----- nvinfo : EIATTR_KPARAM_INFO
	.align		4
.L_138:
        /*0018*/ 	.byte	0x04, 0x17
        /*001a*/ 	.short	(.L_140 - .L_139)
.L_139:
        /*001c*/ 	.word	0x00000000
        /*0020*/ 	.short	0x0001
        /*0022*/ 	.short	0x0008
        /*0024*/ 	.byte	0x00, 0xf5, 0x21, 0x00


	//----- nvinfo : EIATTR_KPARAM_INFO
	.align		4
.L_140:
        /*0028*/ 	.byte	0x04, 0x17
        /*002a*/ 	.short	(.L_142 - .L_141)
.L_141:
        /*002c*/ 	.word	0x00000000
        /*0030*/ 	.short	0x0000
        /*0032*/ 	.short	0x0000
        /*0034*/ 	.byte	0x00, 0xf5, 0x21, 0x00


	//----- nvinfo : EIATTR_SPARSE_MMA_MASK
	.align		4
.L_142:
        /*0038*/ 	.byte	0x03, 0x50
        /*003a*/ 	.short	0x0000


	//----- nvinfo : EIATTR_MAXREG_COUNT
	.align		4
        /*003c*/ 	.byte	0x03, 0x1b
        /*003e*/ 	.short	0x00ff


	//----- nvinfo : EIATTR_MERCURY_ISA_VERSION
	.align		4
        /*0040*/ 	.byte	0x03, 0x5f
        /*0042*/ 	.short	0x0101


	//----- nvinfo : EIATTR_VRC_CTA_INIT_COUNT
	.align		4
        /*0044*/ 	.byte	0x02, 0x4a
	.zero		1
	.zero		1


	//----- nvinfo : EIATTR_EXIT_INSTR_OFFSETS
	.align		4
        /*0048*/ 	.byte	0x04, 0x1c
        /*004a*/ 	.short	(.L_144 - .L_143)


	//   ....[0]....
.L_143:
        /*004c*/ 	.word	0x00000080


	//   ....[1]....
        /*0050*/ 	.word	0x000002c0


	//----- nvinfo : EIATTR_CBANK_PARAM_SIZE
	.align		4
.L_144:
        /*0054*/ 	.byte	0x03, 0x19
        /*0056*/ 	.short	0x0014


	//----- nvinfo : EIATTR_PARAM_CBANK
	.align		4
        /*0058*/ 	.byte	0x04, 0x0a
        /*005a*/ 	.short	(.L_146 - .L_145)
	.align		4
.L_145:
        /*005c*/ 	.word	index@(.nv.constant0._Z30kernelCastFloatToUAndTransposePKdPli)
        /*0060*/ 	.short	0x0380
        /*0062*/ 	.short	0x0014


	//----- nvinfo : EIATTR_SW_WAR
	.align		4
.L_146:
        /*0064*/ 	.byte	0x04, 0x36
        /*0066*/ 	.short	(.L_148 - .L_147)
.L_147:
        /*0068*/ 	.word	0x00000008
.L_148:


//--------------------- .nv.info._Z11kernelRoundPdi --------------------------
	.section	.nv.info._Z11kernelRoundPdi,"",@"SHT_CUDA_INFO"
	.sectionflags	@""
	.align	4


	//----- nvinfo : EIATTR_CUDA_API_VERSION
	.align		4
        /*0000*/ 	.byte	0x04, 0x37
        /*0002*/ 	.short	(.L_150 - .L_149)
.L_149:
        /*0004*/ 	.word	0x00000082


	//----- nvinfo : EIATTR_KPARAM_INFO
	.align		4
.L_150:
        /*0008*/ 	.byte	0x04, 0x17
        /*000a*/ 	.short	(.L_152 - .L_151)
.L_151:
        /*000c*/ 	.word	0x00000000
        /*0010*/ 	.short	0x0001
        /*0012*/ 	.short	0x0008
        /*0014*/ 	.byte	0x00, 0xf0, 0x11, 0x00


	//----- nvinfo : EIATTR_KPARAM_INFO
	.align		4
.L_152:
        /*0018*/ 	.byte	0x04, 0x17
        /*001a*/ 	.short	(.L_154 - .L_153)
.L_153:
        /*001c*/ 	.word	0x00000000
        /*0020*/ 	.short	0x0000
        /*0022*/ 	.short	0x0000
        /*0024*/ 	.byte	0x00, 0xf5, 0x21, 0x00


	//----- nvinfo : EIATTR_SPARSE_MMA_MASK
	.align		4
.L_154:
        /*0028*/ 	.byte	0x03, 0x50
        /*002a*/ 	.short	0x0000


	//----- nvinfo : EIATTR_MAXREG_COUNT
	.align		4
        /*002c*/ 	.byte	0x03, 0x1b
        /*002e*/ 	.short	0x00ff


	//----- nvinfo : EIATTR_MERCURY_ISA_VERSION
	.align		4
        /*0030*/ 	.byte	0x03, 0x5f
        /*0032*/ 	.short	0x0101


	//----- nvinfo : EIATTR_VRC_CTA_INIT_COUNT
	.align		4
        /*0034*/ 	.byte	0x02, 0x4a
	.zero		1
	.zero		1


	//----- nvinfo : EIATTR_EXIT_INSTR_OFFSETS
	.align		4
        /*0038*/ 	.byte	0x04, 0x1c
        /*003a*/ 	.short	(.L_156 - .L_155)


	//   ....[0]....
.L_155:
        /*003c*/ 	.word	0x00000070


	//   ....[1]....
        /*0040*/ 	.word	0x000000e0


	//----- nvinfo : EIATTR_CBANK_PARAM_SIZE
	.align		4
.L_156:
        /*0044*/ 	.byte	0x03, 0x19
        /*0046*/ 	.short	0x000c


	//----- nvinfo : EIATTR_PARAM_CBANK
	.align		4
        /*0048*/ 	.byte	0x04, 0x0a
        /*004a*/ 	.short	(.L_158 - .L_157)
	.align		4
.L_157:
        /*004c*/ 	.word	index@(.nv.constant0._Z11kernelRoundPdi)
        /*0050*/ 	.short	0x0380
        /*0052*/ 	.short	0x000c


	//----- nvinfo : EIATTR_SW_WAR
	.align		4
.L_158:
        /*0054*/ 	.byte	0x04, 0x36
        /*0056*/ 	.short	(.L_160 - .L_159)
.L_159:
        /*0058*/ 	.word	0x00000008
.L_160:


//--------------------- .nv.info._Z19kernelScatterBlocksPKdPdPKiS3_iii --------------------------
	.section	.nv.info._Z19kernelScatterBlocksPKdPdPKiS3_iii,"",@"SHT_CUDA_INFO"
	.sectionflags	@""
	.align	4


	//----- nvinfo : EIATTR_CUDA_API_VERSION
	.align		4
        /*0000*/ 	.byte	0x04, 0x37
        /*0002*/ 	.short	(.L_162 - .L_161)
.L_161:
        /*0004*/ 	.word	0x00000082


	//----- nvinfo : EIATTR_KPARAM_INFO
	.align		4
.L_162:
        /*0008*/ 	.byte	0x04, 0x17
        /*000a*/ 	.short	(.L_164 - .L_163)
.L_163:
        /*000c*/ 	.word	0x00000000
        /*0010*/ 	.short	0x0006
        /*0012*/ 	.short	0x0028
        /*0014*/ 	.byte	0x00, 0xf0, 0x11, 0x00


	//----- nvinfo : EIATTR_KPARAM_INFO
	.align		4
.L_164:
        /*0018*/ 	.byte	0x04, 0x17
        /*001a*/ 	.short	(.L_166 - .L_165)
.L_165:
        /*001c*/ 	.word	0x00000000
        /*0020*/ 	.short	0x0005
        /*0022*/ 	.short	0x0024
        /*0024*/ 	.byte	0x00, 0xf0, 0x11, 0x00


	//----- nvinfo : EIATTR_KPARAM_INFO
	.align		4
.L_166:
        /*0028*/ 	.byte	0x04, 0x17
        /*002a*/ 	.short	(.L_168 - .L_167)
.L_167:
        /*002c*/ 	.word	0x00000000
        /*0030*/ 	.short	0x0004
        /*0032*/ 	.short	0x0020
        /*0034*/ 	.byte	0x00, 0xf0, 0x11, 0x00


	//----- nvinfo : EIATTR_KPARAM_INFO
	.align		4
.L_168:
        /*0038*/ 	.byte	0x04, 0x17
        /*003a*/ 	.short	(.L_170 - .L_169)
.L_169:
        /*003c*/ 	.word	0x00000000
        /*0040*/ 	.short	0x0003
        /*0042*/ 	.short	0x0018
        /*0044*/ 	.byte	0x00, 0xf5, 0x21, 0x00


	//----- nvinfo : EIATTR_KPARAM_INFO
	.align		4
.L_170:
        /*0048*/ 	.byte	0x04, 0x17
        /*004a*/ 	.short	(.L_172 - .L_171)
.L_171:
        /*004c*/ 	.word	0x00000000
        /*0050*/ 	.short	0x0002
        /*0052*/ 	.short	0x0010
        /*0054*/ 	.byte	0x00, 0xf5, 0x21, 0x00


	//----- nvinfo : EIATTR_KPARAM_INFO
	.align		4
.L_172:
        /*0058*/ 	.byte	0x04, 0x17
        /*005a*/ 	.short	(.L_174 - .L_173)
.L_173:
        /*005c*/ 	.word	0x00000000
        /*0060*/ 	.short	0x0001
        /*0062*/ 	.short	0x0008
        /*0064*/ 	.byte	0x00, 0xf5, 0x21, 0x00


	//----- nvinfo : EIATTR_KPARAM_INFO
	.align		4
.L_174:
        /*0068*/ 	.byte	0x04, 0x17
        /*006a*/ 	.short	(.L_176 - .L_175)
.L_175:
        /*006c*/ 	.word	0x00000000
        /*0070*/ 	.short	0x0000
        /*0072*/ 	.short	0x0000
        /*0074*/ 	.byte	0x00, 0xf5, 0x21, 0x00


	//----- nvinfo : EIATTR_SPARSE_MMA_MASK
	.align		4
.L_176:
        /*0078*/ 	.byte	0x03, 0x50
        /*007a*/ 	.short	0x0000


	//----- nvinfo : EIATTR_MAXREG_COUNT
	.align		4
        /*007c*/ 	.byte	0x03, 0x1b
        /*007e*/ 	.short	0x00ff


	//----- nvinfo : EIATTR_MERCURY_ISA_VERSION
	.align		4
        /*0080*/ 	.byte	0x03, 0x5f
        /*0082*/ 	.short	0x0101


	//----- nvinfo : EIATTR_VRC_CTA_INIT_COUNT
	.align		4
        /*0084*/ 	.byte	0x02, 0x4a
	.zero		1
	.zero		1


	//----- nvinfo : EIATTR_EXIT_INSTR_OFFSETS
	.align		4
        /*0088*/ 	.byte	0x04, 0x1c
        /*008a*/ 	.short	(.L_178 - .L_177)


	//   ....[0]....
.L_177:
        /*008c*/ 	.word	0x00000090


	//   ....[1]....
        /*0090*/ 	.word	0x00000520


	//----- nvinfo : EIATTR_CBANK_PARAM_SIZE
	.align		4
.L_178:
        /*0094*/ 	.byte	0x03, 0x19
        /*0096*/ 	.short	0x002c


	//----- nvinfo : EIATTR_PARAM_CBANK
	.align		4
        /*0098*/ 	.byte	0x04, 0x0a
        /*009a*/ 	.short	(.L_180 - .L_179)
	.align		4
.L_179:
        /*009c*/ 	.word	index@(.nv.constant0._Z19kernelScatterBlocksPKdPdPKiS3_iii)
        /*00a0*/ 	.short	0x0380
        /*00a2*/ 	.short	0x002c


	//----- nvinfo : EIATTR_SW_WAR
	.align		4
.L_180:
        /*00a4*/ 	.byte	0x04, 0x36
        /*00a6*/ 	.short	(.L_182 - .L_181)
.L_181:
        /*00a8*/ 	.word	0x00000008
.L_182:


//--------------------- .nv.info._Z18kernelGatherBlocksPKdPdPKiS3_iii --------------------------
	.section	.nv.info._Z18kernelGatherBlocksPKdPdPKiS3_iii,"",@"SHT_CUDA_INFO"
	.sectionflags	@""
	.align	4


	//----- nvinfo : EIATTR_CUDA_API_VERSION
	.align		4
        /*0000*/ 	.byte	0x04, 0x37
        /*0002*/ 	.short	(.L_184 - .L_183)
.L_183:
        /*0004*/ 	.word	0x00000082


	//----- nvinfo : EIATTR_KPARAM_INFO
	.align		4
.L_184:
        /*0008*/ 	.byte	0x04, 0x17
        /*000a*/ 	.short	(.L_186 - .L_185)
.L_185:
        /*000c*/ 	.word	0x00000000
        /*0010*/ 	.short	0x0006
        /*0012*/ 	.short	0x0028
        /*0014*/ 	.byte	0x00, 0xf0, 0x11, 0x00


	//----- nvinfo : EIATTR_KPARAM_INFO
	.align		4
.L_186:
        /*0018*/ 	.byte	0x04, 0x17
        /*001a*/ 	.short	(.L_188 - .L_187)
.L_187:
        /*001c*/ 	.word	0x00000000
        /*0020*/ 	.short	0x0005
        /*0022*/ 	.short	0x0024
        /*0024*/ 	.byte	0x00, 0xf0, 0x11, 0x00


	//----- nvinfo : EIATTR_KPARAM_INFO
	.align		4
.L_188:
        /*0028*/ 	.byte	0x04, 0x17
        /*002a*/ 	.short	(.L_190 - .L_189)
.L_189:
        /*002c*/ 	.word	0x00000000
        /*0030*/ 	.short	0x0004
        /*0032*/ 	.short	0x0020
        /*0034*/ 	.byte	0x00, 0xf0, 0x11, 0x00


	//----- nvinfo : EIATTR_KPARAM_INFO
	.align		4
.L_190:
        /*0038*/ 	.byte	0x04, 0x17
        /*003a*/ 	.short	(.L_192 - .L_191)
.L_191:
        /*003c*/ 	.word	0x00000000
        /*0040*/ 	.short	0x0003
        /*0042*/ 	.short	0x0018
        /*0044*/ 	.byte	0x00, 0xf5, 0x21, 0x00


	//----- nvinfo : EIATTR_KPARAM_INFO
	.align		4
.L_192:
        /*0048*/ 	.byte	0x04, 0x17
        /*004a*/ 	.short	(.L_194 - .L_193)
.L_193:
        /*004c*/ 	.word	0x00000000
        /*0050*/ 	.short	0x0002
        /*0052*/ 	.short	0x0010
        /*0054*/ 	.byte	0x00, 0xf5, 0x21, 0x00


	//----- nvinfo : EIATTR_KPARAM_INFO
	.align		4
.L_194:
        /*0058*/ 	.byte	0x04, 0x17
        /*005a*/ 	.short	(.L_196 - .L_195)
.L_195:
        /*005c*/ 	.word	0x00000000
        /*0060*/ 	.short	0x0001
        /*0062*/ 	.short	0x0008
        /*0064*/ 	.byte	0x00, 0xf5, 0x21, 0x00


	//----- nvinfo : EIATTR_KPARAM_INFO
	.align		4
.L_196:
        /*0068*/ 	.byte	0x04, 0x17
        /*006a*/ 	.short	(.L_198 - .L_197)
.L_197:
        /*006c*/ 	.word	0x00000000
        /*0070*/ 	.short	0x0000
        /*0072*/ 	.short	0x0000
        /*0074*/ 	.byte	0x00, 0xf5, 0x21, 0x00


	//----- nvinfo : EIATTR_SPARSE_MMA_MASK
	.align		4
.L_198:
        /*0078*/ 	.byte	0x03, 0x50
        /*007a*/ 	.short	0x0000


	//----- nvinfo : EIATTR_MAXREG_COUNT
	.align		4
        /*007c*/ 	.byte	0x03, 0x1b
        /*007e*/ 	.short	0x00ff


	//----- nvinfo : EIATTR_MERCURY_ISA_VERSION
	.align		4
        /*0080*/ 	.byte	0x03, 0x5f
        /*0082*/ 	.short	0x0101


	//----- nvinfo : EIATTR_VRC_CTA_INIT_COUNT
	.align		4
        /*0084*/ 	.byte	0x02, 0x4a
	.zero		1
	.zero		1


	//----- nvinfo : EIATTR_EXIT_INSTR_OFFSETS
	.align		4
        /*0088*/ 	.byte	0x04, 0x1c
        /*008a*/ 	.short	(.L_200 - .L_199)


	//   ....[0]....
.L_199:
        /*008c*/ 	.word	0x00000090


	//   ....[1]....
        /*0090*/ 	.word	0x00000520


	//----- nvinfo : EIATTR_CBANK_PARAM_SIZE
	.align		4
.L_200:
        /*0094*/ 	.byte	0x03, 0x19
        /*0096*/ 	.short	0x002c


	//----- nvinfo : EIATTR_PARAM_CBANK
	.align		4
        /*0098*/ 	.byte	0x04, 0x0a
        /*009a*/ 	.short	(.L_202 - .L_201)
	.align		4
.L_201:
        /*009c*/ 	.word	index@(.nv.constant0._Z18kernelGatherBlocksPKdPdPKiS3_iii)
        /*00a0*/ 	.short	0x0380
        /*00a2*/ 	.short	0x002c


	//----- nvinfo : EIATTR_SW_WAR
	.align		4
.L_202:
        /*00a4*/ 	.byte	0x04, 0x36
        /*00a6*/ 	.short	(.L_204 - .L_203)
.L_203:
        /*00a8*/ 	.word	0x00000008
.L_204:


//--------------------- .nv.info._Z30kernelCastUtoFloatAndTransposePKlPdi --------------------------
	.section	.nv.info._Z30kernelCastUtoFloatAndTransposePKlPdi,"",@"SHT_CUDA_INFO"
	.sectionflags	@""
	.align	4


	//----- nvinfo : EIATTR_CUDA_API_VERSION
	.align		4
        /*0000*/ 	.byte	0x04, 0x37
        /*0002*/ 	.short	(.L_206 - .L_205)
.L_205:
        /*0004*/ 	.word	0x00000082


	//----- nvinfo : EIATTR_KPARAM_INFO
	.align		4
.L_206:
        /*0008*/ 	.byte	0x04, 0x17
        /*000a*/ 	.short	(.L_208 - .L_207)
.L_207:
        /*000c*/ 	.word	0x00000000
        /*0010*/ 	.short	0x0002
        /*0012*/ 	.short	0x0010
        /*0014*/ 	.byte	0x00, 0xf0, 0x11, 0x00


	//----- nvinfo : EIATTR_KPARAM_INFO
	.align		4
.L_208:
        /*0018*/ 	.byte	0x04, 0x17
        /*001a*/ 	.short	(.L_210 - .L_209)
.L_209:
        /*001c*/ 	.word	0x00000000
        /*0020*/ 	.short	0x0001
        /*0022*/ 	.short	0x0008
        /*0024*/ 	.byte	0x00, 0xf5, 0x21, 0x00


	//----- nvinfo : EIATTR_KPARAM_INFO
	.align		4
.L_210:
        /*0028*/ 	.byte	0x04, 0x17
        /*002a*/ 	.short	(.L_212 - .L_211)
.L_211:
        /*002c*/ 	.word	0x00000000
        /*0030*/ 	.short	0x0000
        /*0032*/ 	.short	0x0000
        /*0034*/ 	.byte	0x00, 0xf5, 0x21, 0x00


	//----- nvinfo : EIATTR_SPARSE_MMA_MASK
	.align		4
.L_212:
        /*0038*/ 	.byte	0x03, 0x50
        /*003a*/ 	.short	0x0000


	//----- nvinfo : EIATTR_MAXREG_COUNT
	.align		4
        /*003c*/ 	.byte	0x03, 0x1b
        /*003e*/ 	.short	0x00ff


	//----- nvinfo : EIATTR_MERCURY_ISA_VERSION
	.align		4
        /*0040*/ 	.byte	0x03, 0x5f
        /*0042*/ 	.short	0x0101


	//----- nvinfo : EIATTR_VRC_CTA_INIT_COUNT
	.align		4
        /*0044*/ 	.byte	0x02, 0x4a
	.zero		1
	.zero		1


	//----- nvinfo : EIATTR_EXIT_INSTR_OFFSETS
	.align		4
        /*0048*/ 	.byte	0x04, 0x1c
        /*004a*/ 	.short	(.L_214 - .L_213)


	//   ....[0]....
.L_213:
        /*004c*/ 	.word	0x00000080


	//   ....[1]....
        /*0050*/ 	.word	0x000002c0


	//----- nvinfo : EIATTR_CBANK_PARAM_SIZE
	.align		4
.L_214:
        /*0054*/ 	.byte	0x03, 0x19
        /*0056*/ 	.short	0x0014


	//----- nvinfo : EIATTR_PARAM_CBANK
	.align		4
        /*0058*/ 	.byte	0x04, 0x0a
        /*005a*/ 	.short	(.L_216 - .L_215)
	.align		4
.L_215:
        /*005c*/ 	.word	index@(.nv.constant0._Z30kernelCastUtoFloatAndTransposePKlPdi)
        /*0060*/ 	.short	0x0380
        /*0062*/ 	.short	0x0014


	//----- nvinfo : EIATTR_SW_WAR
	.align		4
.L_216:
        /*0064*/ 	.byte	0x04, 0x36
        /*0066*/ 	.short	(.L_218 - .L_217)
.L_217:
        /*0068*/ 	.word	0x00000008
.L_218:


//--------------------- .nv.info._Z22kernelProcessBaseCasesPdS_iPKiii --------------------------
	.section	.nv.info._Z22kernelProcessBaseCasesPdS_iPKiii,"",@"SHT_CUDA_INFO"
	.sectionflags	@""
	.align	4


	//----- nvinfo : EIATTR_CUDA_API_VERSION
	.align		4
        /*0000*/ 	.byte	0x04, 0x37
        /*0002*/ 	.short	(.L_220 - .L_219)
.L_219:
        /*0004*/ 	.word	0x00000082


	//----- nvinfo : EIATTR_KPARAM_INFO
	.align		4
.L_220:
        /*0008*/ 	.byte	0x04, 0x17
        /*000a*/ 	.short	(.L_222 - .L_221)
.L_221:
        /*000c*/ 	.word	0x00000000
        /*0010*/ 	.short	0x0005
        /*0012*/ 	.short	0x0024
        /*0014*/ 	.byte	0x00, 0xf0, 0x11, 0x00


	//----- nvinfo : EIATTR_KPARAM_INFO
	.align		4
.L_222:
        /*0018*/ 	.byte	0x04, 0x17
        /*001a*/ 	.short	(.L_224 - .L_223)
.L_223:
        /*001c*/ 	.word	0x00000000
        /*0020*/ 	.short	0x0004
        /*0022*/ 	.short	0x0020
        /*0024*/ 	.byte	0x00, 0xf0, 0x11, 0x00


	//----- nvinfo : EIATTR_KPARAM_INFO
	.align		4
.L_224:
        /*0028*/ 	.byte	0x04, 0x17
        /*002a*/ 	.short	(.L_226 - .L_225)
.L_225:
        /*002c*/ 	.word	0x00000000
        /*0030*/ 	.short	0x0003
        /*0032*/ 	.short	0x0018
        /*0034*/ 	.byte	0x00, 0xf5, 0x21, 0x00


	//----- nvinfo : EIATTR_KPARAM_INFO
	.align		4
.L_226:
        /*0038*/ 	.byte	0x04, 0x17
        /*003a*/ 	.short	(.L_228 - .L_227)
.L_227:
        /*003c*/ 	.word	0x00000000
        /*0040*/ 	.short	0x0002
        /*0042*/ 	.short	0x0010
        /*0044*/ 	.byte	0x00, 0xf0, 0x11, 0x00


	//----- nvinfo : EIATTR_KPARAM_INFO
	.align		4
.L_228:
        /*0048*/ 	.byte	0x04, 0x17
        /*004a*/ 	.short	(.L_230 - .L_229)
.L_229:
        /*004c*/ 	.word	0x00000000
        /*0050*/ 	.short	0x0001
        /*0052*/ 	.short	0x0008
        /*0054*/ 	.byte	0x00, 0xf5, 0x21, 0x00


	//----- nvinfo : EIATTR_KPARAM_INFO
	.align		4
.L_230:
        /*0058*/ 	.byte	0x04, 0x17
        /*005a*/ 	.short	(.L_232 - .L_231)
.L_231:
        /*005c*/ 	.word	0x00000000
        /*0060*/ 	.short	0x0000
        /*0062*/ 	.short	0x0000
        /*0064*/ 	.byte	0x00, 0xf5, 0x21, 0x00


	//----- nvinfo : EIATTR_SPARSE_MMA_MASK
	.align		4
.L_232:
        /*0068*/ 	.byte	0x03, 0x50
        /*006a*/ 	.short	0x0000


	//----- nvinfo : EIATTR_MAXREG_COUNT
	.align		4
        /*006c*/ 	.byte	0x03, 0x1b
        /*006e*/ 	.short	0x00ff


	//----- nvinfo : EIATTR_MERCURY_ISA_VERSION
	.align		4
        /*0070*/ 	.byte	0x03, 0x5f
        /*0072*/ 	.short	0x0101


	//----- nvinfo : EIATTR_VRC_CTA_INIT_COUNT
	.align		4
        /*0074*/ 	.byte	0x02, 0x4a
	.zero		1
	.zero		1


	//----- nvinfo : EIATTR_EXIT_INSTR_OFFSETS
	.align		4
        /*0078*/ 	.byte	0x04, 0x1c
        /*007a*/ 	.short	(.L_234 - .L_233)


	//   ....[0]....
.L_233:
        /*007c*/ 	.word	0x00000070


	//   ....[1]....
        /*0080*/ 	.word	0x000002f0


	//----- nvinfo : EIATTR_CRS_STACK_SIZE
	.align		4
.L_234:
        /*0084*/ 	.byte	0x04, 0x1e
        /*0086*/ 	.short	(.L_236 - .L_235)
.L_235:
        /*0088*/ 	.word	0x00000000


	//----- nvinfo : EIATTR_CBANK_PARAM_SIZE
	.align		4
.L_236:
        /*008c*/ 	.byte	0x03, 0x19
        /*008e*/ 	.short	0x0028


	//----- nvinfo : EIATTR_PARAM_CBANK
	.align		4
        /*0090*/ 	.byte	0x04, 0x0a
        /*0092*/ 	.short	(.L_238 - .L_237)
	.align		4
.L_237:
        /*0094*/ 	.word	index@(.nv.constant0._Z22kernelProcessBaseCasesPdS_iPKiii)
        /*0098*/ 	.short	0x0380
        /*009a*/ 	.short	0x0028


	//----- nvinfo : EIATTR_SW_WAR
	.align		4
.L_238:
        /*009c*/ 	.byte	0x04, 0x36
        /*009e*/ 	.short	(.L_240 - .L_239)
.L_239:
        /*00a0*/ 	.word	0x00000008
.L_240:


//--------------------- .nv.callgraph             --------------------------
	.section	.nv.callgraph,"",@"SHT_CUDA_CALLGRAPH"
	.align	4
	.sectionentsize	8
	.align		4
        /*0000*/ 	.word	0x00000000
	.align		4
        /*0004*/ 	.word	0xffffffff
	.align		4
        /*0008*/ 	.word	0x00000000
	.align		4
        /*000c*/ 	.word	0xfffffffe
	.align		4
        /*0010*/ 	.word	0x00000000
	.align		4
        /*0014*/ 	.word	0xfffffffd
	.align		4
        /*0018*/ 	.word	0x00000000
	.align		4
        /*001c*/ 	.word	0xfffffffc


//--------------------- .nv.constant4             --------------------------
	.section	.nv.constant4,"a",@progbits
	.align	8
	.align		8
.nv.constant4:
        /*0000*/ 	.dword	_ZN34_INTERNAL_9845ffdb_4_k_cu_fd42a91b4cuda3std3__45__cpo5beginE
	.align		8
        /*0008*/ 	.dword	_ZN34_INTERNAL_9845ffdb_4_k_cu_fd42a91b4cuda3std3__45__cpo3endE
	.align		8
        /*0010*/ 	.dword	_ZN34_INTERNAL_9845ffdb_4_k_cu_fd42a91b4cuda3std3__45__cpo6cbeginE
	.align		8
        /*0018*/ 	.dword	_ZN34_INTERNAL_9845ffdb_4_k_cu_fd42a91b4cuda3std3__45__cpo4cendE
	.align		8
        /*0020*/ 	.dword	_ZN34_INTERNAL_9845ffdb_4_k_cu_fd42a91b4cuda3std3__45__cpo6rbeginE
	.align		8
        /*0028*/ 	.dword	_ZN34_INTERNAL_9845ffdb_4_k_cu_fd42a91b4cuda3std3__45__cpo4rendE
	.align		8
        /*0030*/ 	.dword	_ZN34_INTERNAL_9845ffdb_4_k_cu_fd42a91b4cuda3std3__45__cpo7crbeginE
	.align		8
        /*0038*/ 	.dword	_ZN34_INTERNAL_9845ffdb_4_k_cu_fd42a91b4cuda3std3__45__cpo5crendE
	.align		8
        /*0040*/ 	.dword	_ZN34_INTERNAL_9845ffdb_4_k_cu_fd42a91b4cuda3std3__436_GLOBAL__N__9845ffdb_4_k_cu_fd42a91b6ignoreE
	.align		8
        /*0048*/ 	.dword	_ZN34_INTERNAL_9845ffdb_4_k_cu_fd42a91b4cuda3std3__419piecewise_constructE
	.align		8
        /*0050*/ 	.dword	_ZN34_INTERNAL_9845ffdb_4_k_cu_fd42a91b4cuda3std3__48in_placeE
	.align		8
        /*0058*/ 	.dword	_ZN34_INTERNAL_9845ffdb_4_k_cu_fd42a91b4cuda3std3__420unreachable_sentinelE
	.align		8
        /*0060*/ 	.dword	_ZN34_INTERNAL_9845ffdb_4_k_cu_fd42a91b4cuda3std3__47nulloptE
	.align		8
        /*0068*/ 	.dword	_ZN34_INTERNAL_9845ffdb_4_k_cu_fd42a91b4cuda3std3__48unexpectE
	.align		8
        /*0070*/ 	.dword	_ZN34_INTERNAL_9845ffdb_4_k_cu_fd42a91b4cuda3std6ranges3__45__cpo4swapE
	.align		8
        /*0078*/ 	.dword	_ZN34_INTERNAL_9845ffdb_4_k_cu_fd42a91b4cuda3std6ranges3__45__cpo9iter_moveE
	.align		8
        /*0080*/ 	.dword	_ZN34_INTERNAL_9845ffdb_4_k_cu_fd42a91b4cuda3std6ranges3__45__cpo5beginE
	.align		8
        /*0088*/ 	.dword	_ZN34_INTERNAL_9845ffdb_4_k_cu_fd42a91b4cuda3std6ranges3__45__cpo3endE
	.align		8
        /*0090*/ 	.dword	_ZN34_INTERNAL_9845ffdb_4_k_cu_fd42a91b4cuda3std6ranges3__45__cpo6cbeginE
	.align		8
        /*0098*/ 	.dword	_ZN34_INTERNAL_9845ffdb_4_k_cu_fd42a91b4cuda3std6ranges3__45__cpo4cendE
	.align		8
        /*00a0*/ 	.dword	_ZN34_INTERNAL_9845ffdb_4_k_cu_fd42a91b4cuda3std6ranges3__45__cpo7advanceE
	.align		8
        /*00a8*/ 	.dword	_ZN34_INTERNAL_9845ffdb_4_k_cu_fd42a91b4cuda3std6ranges3__45__cpo9iter_swapE
	.align		8
        /*00b0*/ 	.dword	_ZN34_INTERNAL_9845ffdb_4_k_cu_fd42a91b4cuda3std6ranges3__45__cpo4nextE
	.align		8
        /*00b8*/ 	.dword	_ZN34_INTERNAL_9845ffdb_4_k_cu_fd42a91b4cuda3std6ranges3__45__cpo4prevE
	.align		8
        /*00c0*/ 	.dword	_ZN34_INTERNAL_9845ffdb_4_k_cu_fd42a91b4cuda3std6ranges3__45__cpo4dataE
	.align		8
        /*00c8*/ 	.dword	_ZN34_INTERNAL_9845ffdb_4_k_cu_fd42a91b4cuda3std6ranges3__45__cpo5cdataE
	.align		8
        /*00d0*/ 	.dword	_ZN34_INTERNAL_9845ffdb_4_k_cu_fd42a91b4cuda3std6ranges3__45__cpo4sizeE
	.align		8
        /*00d8*/ 	.dword	_ZN34_INTERNAL_9845ffdb_4_k_cu_fd42a91b4cuda3std6ranges3__45__cpo5ssizeE
	.align		8
        /*00e0*/ 	.dword	_ZN34_INTERNAL_9845ffdb_4_k_cu_fd42a91b4cuda3std6ranges3__45__cpo8distanceE
	.align		8
        /*00e8*/ 	.dword	_ZN34_INTERNAL_9845ffdb_4_k_cu_fd42a91b6thrust24THRUST_300001_SM_1000_NS8cuda_cub3parE
	.align		8
        /*00f0*/ 	.dword	_ZN34_INTERNAL_9845ffdb_4_k_cu_fd42a91b6thrust24THRUST_300001_SM_1000_NS8cuda_cub10par_nosyncE
	.align		8
        /*00f8*/ 	.dword	_ZN34_INTERNAL_9845ffdb_4_k_cu_fd42a91b6thrust24THRUST_300001_SM_1000_NS6system6detail10sequential3seqE
	.align		8
        /*0100*/ 	.dword	_ZN34_INTERNAL_9845ffdb_4_k_cu_fd42a91b6thrust24THRUST_300001_SM_1000_NS12placeholders2_1E
	.align		8
        /*0108*/ 	.dword	_ZN34_INTERNAL_9845ffdb_4_k_cu_fd42a91b6thrust24THRUST_300001_SM_1000_NS12placeholders2_2E
	.align		8
        /*0110*/ 	.dword	_ZN34_INTERNAL_9845ffdb_4_k_cu_fd42a91b6thrust24THRUST_300001_SM_1000_NS12placeholders2_3E
	.align		8
        /*0118*/ 	.dword	_ZN34_INTERNAL_9845ffdb_4_k_cu_fd42a91b6thrust24THRUST_300001_SM_1000_NS12placeholders2_4E
	.align		8
        /*0120*/ 	.dword	_ZN34_INTERNAL_9845ffdb_4_k_cu_fd42a91b6thrust24THRUST_300001_SM_1000_NS12placeholders2_5E
	.align		8
        /*0128*/ 	.dword	_ZN34_INTERNAL_9845ffdb_4_k_cu_fd42a91b6thrust24THRUST_300001_SM_1000_NS12placeholders2_6E
	.align		8
        /*0130*/ 	.dword	_ZN34_INTERNAL_9845ffdb_4_k_cu_fd42a91b6thrust24THRUST_300001_SM_1000_NS12placeholders2_7E
	.align		8
        /*0138*/ 	.dword	_ZN34_INTERNAL_9845ffdb_4_k_cu_fd42a91b6thrust24THRUST_300001_SM_1000_NS12placeholders2_8E
	.align		8
        /*0140*/ 	.dword	_ZN34_INTERNAL_9845ffdb_4_k_cu_fd42a91b6thrust24THRUST_300001_SM_1000_NS12placeholders2_9E
	.align		8
        /*0148*/ 	.dword	_ZN34_INTERNAL_9845ffdb_4_k_cu_fd42a91b6thrust24THRUST_300001_SM_1000_NS12placeholders3_10E
	.align		8
        /*0150*/ 	.dword	_ZN34_INTERNAL_9845ffdb_4_k_cu_fd42a91b6thrust24THRUST_300001_SM_1000_NS3seqE


//--------------------- .text._ZN3cub18CUB_300001_SM_10006detail11EmptyKernelIvEEvv --------------------------
	.section	.text._ZN3cub18CUB_300001_SM_10006detail11EmptyKernelIvEEvv,"ax",@progbits
	.align	128
        .global         _ZN3cub18CUB_300001_SM_10006detail11EmptyKernelIvEEvv
        .type           _ZN3cub18CUB_300001_SM_10006detail11EmptyKernelIvEEvv,@function
        .size           _ZN3cub18CUB_300001_SM_10006detail11EmptyKernelIvEEvv,(.L_x_17 - _ZN3cub18CUB_300001_SM_10006detail11EmptyKernelIvEEvv)
        .other          _ZN3cub18CUB_300001_SM_10006detail11EmptyKernelIvEEvv,@"STO_CUDA_ENTRY STV_DEFAULT"
_ZN3cub18CUB_300001_SM_10006detail11EmptyKernelIvEEvv:
.text._ZN3cub18CUB_300001_SM_10006detail11EmptyKernelIvEEvv:
[----:B------:R-:W-:Y:S01]  /*0000*/  LDC R1, c[0x0][0x37c] ;  /* 0x0000df00ff017b82 */ /* 0x000fe20000000800 */
[----:B------:R-:W-:Y:S05]  /*0010*/  EXIT ;  /* 0x000000000000794d */ /* 0x000fea0003800000 */
.L_x_0:
[----:B------:R-:W-:-:S00]  /*0020*/  BRA `(.L_x_0) ;  /* 0xfffffffc00fc7947 */ /* 0x000fc0000383ffff */
[----:B------:R-:W-:-:S00]  /*0030*/  NOP ;  /* 0x0000000000007918 */ /* 0x000fc00000000000 */
        /* <DEDUP_REMOVED lines=12> */
.L_x_17:


//--------------------- .text._Z9fill_ptrsPPdS_mi --------------------------
	.section	.text._Z9fill_ptrsPPdS_mi,"ax",@progbits
	.align	128
        .global         _Z9fill_ptrsPPdS_mi
        .type           _Z9fill_ptrsPPdS_mi,@function
        .size           _Z9fill_ptrsPPdS_mi,(.L_x_18 - _Z9fill_ptrsPPdS_mi)
        .other          _Z9fill_ptrsPPdS_mi,@"STO_CUDA_ENTRY STV_DEFAULT"
_Z9fill_ptrsPPdS_mi:
.text._Z9fill_ptrsPPdS_mi:
[----:B------:R-:W-:Y:S01]  /*0000*/  LDC R1, c[0x0][0x37c] ;  /* 0x0000df00ff017b82 */ /* 0x000fe20000000800 */
[----:B------:R-:W0:Y:S07]  /*0010*/  S2R R0, SR_TID.X ;  /* 0x0000000000007919 */ /* 0x000e2e0000002100 */
[----:B------:R-:W0:Y:S01]  /*0020*/  S2UR UR4, SR_CTAID.X ;  /* 0x00000000000479c3 */ /* 0x000e220000002500 */
[----:B------:R-:W1:Y:S07]  /*0030*/  LDCU UR5, c[0x0][0x398] ;  /* 0x00007300ff0577ac */ /* 0x000e6e0008000800 */
[----:B------:R-:W0:Y:S02]  /*0040*/  LDC R9, c[0x0][0x360] ;  /* 0x0000d800ff097b82 */ /* 0x000e240000000800 */
[----:B0-----:R-:W-:-:S05]  /*0050*/  IMAD R9, R9, UR4, R0 ;  /* 0x0000000409097c24 */ /* 0x001fca000f8e0200 */
[----:B-1----:R-:W-:-:S13]  /*0060*/  ISETP.GE.AND P0, PT, R9, UR5, PT ;  /* 0x0000000509007c0c */ /* 0x002fda000bf06270 */
[----:B------:R-:W-:Y:S05]  /*0070*/  @P0 EXIT ;  /* 0x000000000000094d */ /* 0x000fea0003800000 */
[----:B------:R-:W0:Y:S01]  /*0080*/  LDCU.64 UR6, c[0x0][0x390] ;  /* 0x00007200ff0677ac */ /* 0x000e220008000a00 */
[----:B------:R-:W1:Y:S01]  /*0090*/  LDC.64 R6, c[0x0][0x380] ;  /* 0x0000e000ff067b82 */ /* 0x000e620000000a00 */
[----:B------:R-:W-:Y:S01]  /*00a0*/  SHF.R.S32.HI R0, RZ, 0x1f, R9 ;  /* 0x0000001fff007819 */ /* 0x000fe20000011409 */
[----:B------:R-:W2:Y:S01]  /*00b0*/  LDCU.64 UR8, c[0x0][0x388] ;  /* 0x00007100ff0877ac */ /* 0x000ea20008000a00 */
[----:B------:R-:W3:Y:S03]  /*00c0*/  LDCU.64 UR4, c[0x0][0x358] ;  /* 0x00006b00ff0477ac */ /* 0x000ee60008000a00 */
[----:B0-----:R-:W-:Y:S02]  /*00d0*/  IMAD R0, R0, UR6, RZ ;  /* 0x0000000600007c24 */ /* 0x001fe4000f8e02ff */
[----:B------:R-:W-:-:S04]  /*00e0*/  IMAD.WIDE.U32 R2, R9, UR6, RZ ;  /* 0x0000000609027c25 */ /* 0x000fc8000f8e00ff */
[----:B------:R-:W-:Y:S01]  /*00f0*/  IMAD R5, R9, UR7, R0 ;  /* 0x0000000709057c24 */ /* 0x000fe2000f8e0200 */
[----:B--2---:R-:W-:-:S04]  /*0100*/  LEA R4, P0, R2, UR8, 0x3 ;  /* 0x0000000802047c11 */ /* 0x004fc8000f8018ff */
[----:B------:R-:W-:-:S04]  /*0110*/  IADD3 R3, PT, PT, R3, R5, RZ ;  /* 0x0000000503037210 */ /* 0x000fc80007ffe0ff */
[----:B------:R-:W-:Y:S01]  /*0120*/  LEA.HI.X R5, R2, UR9, R3, 0x3, P0 ;  /* 0x0000000902057c11 */ /* 0x000fe200080f1c03 */
[----:B-1----:R-:W-:-:S05]  /*0130*/  IMAD.WIDE R2, R9, 0x8, R6 ;  /* 0x0000000809027825 */ /* 0x002fca00078e0206 */
[----:B---3--:R-:W-:Y:S01]  /*0140*/  STG.E.64 desc[UR4][R2.64], R4 ;  /* 0x0000000402007986 */ /* 0x008fe2000c101b04 */
[----:B------:R-:W-:Y:S05]  /*0150*/  EXIT ;  /* 0x000000000000794d */ /* 0x000fea0003800000 */
.L_x_1:
        /* <DEDUP_REMOVED lines=10> */
.L_x_18:


//--------------------- .text._Z9kernelAddPKdPdi  --------------------------
	.section	.text._Z9kernelAddPKdPdi,"ax",@progbits
	.align	128
        .global         _Z9kernelAddPKdPdi
        .type           _Z9kernelAddPKdPdi,@function
        .size           _Z9kernelAddPKdPdi,(.L_x_19 - _Z9kernelAddPKdPdi)
        .other          _Z9kernelAddPKdPdi,@"STO_CUDA_ENTRY STV_DEFAULT"
_Z9kernelAddPKdPdi:
.text._Z9kernelAddPKdPdi:
        /* <DEDUP_REMOVED lines=8> */
[----:B------:R-:W0:Y:S01]  /*0080*/  LDC.64 R2, c[0x0][0x380] ;  /* 0x0000e000ff027b82 */ /* 0x000e220000000a00 */
[----:B------:R-:W1:Y:S07]  /*0090*/  LDCU.64 UR4, c[0x0][0x358] ;  /* 0x00006b00ff0477ac */ /* 0x000e6e0008000a00 */
[----:B------:R-:W2:Y:S01]  /*00a0*/  LDC.64 R4, c[0x0][0x388] ;  /* 0x0000e200ff047b82 */ /* 0x000ea20000000a00 */
[----:B0-----:R-:W-:-:S06]  /*00b0*/  IMAD.WIDE R2, R7, 0x8, R2 ;  /* 0x0000000807027825 */ /* 0x001fcc00078e0202 */
[----:B-1----:R-:W3:Y:S01]  /*00c0*/  LDG.E.64 R2, desc[UR4][R2.64] ;  /* 0x0000000402027981 */ /* 0x002ee2000c1e1b00 */
[----:B--2---:R-:W-:-:S05]  /*00d0*/  IMAD.WIDE R4, R7, 0x8, R4 ;  /* 0x0000000807047825 */ /* 0x004fca00078e0204 */
[----:B------:R-:W3:Y:S02]  /*00e0*/  LDG.E.64 R6, desc[UR4][R4.64] ;  /* 0x0000000404067981 */ /* 0x000ee4000c1e1b00 */
[----:B---3--:R-:W-:-:S07]  /*00f0*/  DADD R6, R2, R6 ;  /* 0x0000000002067229 */ /* 0x008fce0000000006 */
[----:B------:R-:W-:Y:S01]  /*0100*/  STG.E.64 desc[UR4][R4.64], R6 ;  /* 0x0000000604007986 */ /* 0x000fe2000c101b04 */
[----:B------:R-:W-:Y:S05]  /*0110*/  EXIT ;  /* 0x000000000000794d */ /* 0x000fea0003800000 */
.L_x_2:
        /* <DEDUP_REMOVED lines=14> */
.L_x_19:


//--------------------- .text._Z30kernelCastFloatToUAndTransposePKdPli --------------------------
	.section	.text._Z30kernelCastFloatToUAndTransposePKdPli,"ax",@progbits
	.align	128
        .global         _Z30kernelCastFloatToUAndTransposePKdPli
        .type           _Z30kernelCastFloatToUAndTransposePKdPli,@function
        .size           _Z30kernelCastFloatToUAndTransposePKdPli,(.L_x_20 - _Z30kernelCastFloatToUAndTransposePKdPli)
        .other          _Z30kernelCastFloatToUAndTransposePKdPli,@"STO_CUDA_ENTRY STV_DEFAULT"
_Z30kernelCastFloatToUAndTransposePKdPli:
.text._Z30kernelCastFloatToUAndTransposePKdPli:
[----:B------:R-:W-:Y:S01]  /*0000*/  LDC R1, c[0x0][0x37c] ;  /* 0x0000df00ff017b82 */ /* 0x000fe20000000800 */
[----:B------:R-:W0:Y:S07]  /*0010*/  S2R R2, SR_TID.X ;  /* 0x0000000000027919 */ /* 0x000e2e0000002100 */
[----:B------:R-:W0:Y:S08]  /*0020*/  S2UR UR4, SR_CTAID.X ;  /* 0x00000000000479c3 */ /* 0x000e300000002500 */
[----:B------:R-:W0:Y:S08]  /*0030*/  LDC R5, c[0x0][0x360] ;  /* 0x0000d800ff057b82 */ /* 0x000e300000000800 */
[----:B------:R-:W1:Y:S01]  /*0040*/  LDC R0, c[0x0][0x390] ;  /* 0x0000e400ff007b82 */ /* 0x000e620000000800 */
[----:B0-----:R-:W-:-:S02]  /*0050*/  IMAD R5, R5, UR4, R2 ;  /* 0x0000000405057c24 */ /* 0x001fc4000f8e0202 */
[----:B-1----:R-:W-:-:S05]  /*0060*/  IMAD R2, R0, R0, RZ ;  /* 0x0000000000027224 */ /* 0x002fca00078e02ff */
[----:B------:R-:W-:-:S13]  /*0070*/  ISETP.GE.AND P0, PT, R5, R2, PT ;  /* 0x000000020500720c */ /* 0x000fda0003f06270 */
[----:B------:R-:W-:Y:S05]  /*0080*/  @P0 EXIT ;  /* 0x000000000000094d */ /* 0x000fea0003800000 */
[----:B------:R-:W0:Y:S01]  /*0090*/  LDC.64 R2, c[0x0][0x380] ;  /* 0x0000e000ff027b82 */ /* 0x000e220000000a00 */
[----:B------:R-:W1:Y:S01]  /*00a0*/  LDCU.64 UR4, c[0x0][0x358] ;  /* 0x00006b00ff0477ac */ /* 0x000e620008000a00 */
[----:B0-----:R-:W-:-:S06]  /*00b0*/  IMAD.WIDE R2, R5, 0x8, R2 ;  /* 0x0000000805027825 */ /* 0x001fcc00078e0202 */
[----:B-1----:R-:W2:Y:S01]  /*00c0*/  LDG.E.64.CONSTANT R2, desc[UR4][R2.64] ;  /* 0x0000000402027981 */ /* 0x002ea2000c1e9b00 */
[----:B------:R-:W-:-:S04]  /*00d0*/  IABS R9, R0 ;  /* 0x0000000000097213 */ /* 0x000fc80000000000 */
[----:B------:R-:W0:Y:S08]  /*00e0*/  I2F.RP R4, R9 ;  /* 0x0000000900047306 */ /* 0x000e300000209400 */
[----:B0-----:R-:W0:Y:S02]  /*00f0*/  MUFU.RCP R4, R4 ;  /* 0x0000000400047308 */ /* 0x001e240000001000 */
[----:B0-----:R-:W-:-:S06]  /*0100*/  IADD3 R6, PT, PT, R4, 0xffffffe, RZ ;  /* 0x0ffffffe04067810 */ /* 0x001fcc0007ffe0ff */
[----:B------:R0:W1:Y:S02]  /*0110*/  F2I.FTZ.U32.TRUNC.NTZ R7, R6 ;  /* 0x0000000600077305 */ /* 0x000064000021f000 */
[----:B0-----:R-:W-:Y:S02]  /*0120*/  HFMA2 R6, -RZ, RZ, 0, 0 ;  /* 0x00000000ff067431 */ /* 0x001fe400000001ff */
[----:B-1----:R-:W-:-:S04]  /*0130*/  IMAD.MOV R8, RZ, RZ, -R7 ;  /* 0x000000ffff087224 */ /* 0x002fc800078e0a07 */
[----:B------:R-:W-:Y:S01]  /*0140*/  IMAD R11, R8, R9, RZ ;  /* 0x00000009080b7224 */ /* 0x000fe200078e02ff */
[----:B------:R-:W-:-:S03]  /*0150*/  IABS R8, R5 ;  /* 0x0000000500087213 */ /* 0x000fc60000000000 */
[----:B------:R-:W-:-:S06]  /*0160*/  IMAD.HI.U32 R7, R7, R11, R6 ;  /* 0x0000000b07077227 */ /* 0x000fcc00078e0006 */
[----:B------:R-:W-:-:S04]  /*0170*/  IMAD.HI.U32 R7, R7, R8, RZ ;  /* 0x0000000807077227 */ /* 0x000fc800078e00ff */
[----:B------:R-:W-:-:S04]  /*0180*/  IMAD.MOV R4, RZ, RZ, -R7 ;  /* 0x000000ffff047224 */ /* 0x000fc800078e0a07 */
[----:B------:R-:W-:-:S05]  /*0190*/  IMAD R4, R9, R4, R8 ;  /* 0x0000000409047224 */ /* 0x000fca00078e0208 */
[----:B------:R-:W-:-:S13]  /*01a0*/  ISETP.GT.U32.AND P2, PT, R9, R4, PT ;  /* 0x000000040900720c */ /* 0x000fda0003f44070 */
[-C--:B------:R-:W-:Y:S01]  /*01b0*/  @!P2 IADD3 R4, PT, PT, R4, -R9.reuse, RZ ;  /* 0x800000090404a210 */ /* 0x080fe20007ffe0ff */
[----:B------:R-:W-:Y:S01]  /*01c0*/  @!P2 VIADD R7, R7, 0x1 ;  /* 0x000000010707a836 */ /* 0x000fe20000000000 */
[----:B------:R-:W-:Y:S02]  /*01d0*/  ISETP.NE.AND P2, PT, R0, RZ, PT ;  /* 0x000000ff0000720c */ /* 0x000fe40003f45270 */
[----:B------:R-:W-:Y:S02]  /*01e0*/  ISETP.GE.U32.AND P0, PT, R4, R9, PT ;  /* 0x000000090400720c */ /* 0x000fe40003f06070 */
[----:B------:R-:W-:-:S04]  /*01f0*/  LOP3.LUT R4, R5, R0, RZ, 0x3c, !PT ;  /* 0x0000000005047212 */ /* 0x000fc800078e3cff */
[----:B------:R-:W-:-:S07]  /*0200*/  ISETP.GE.AND P1, PT, R4, RZ, PT ;  /* 0x000000ff0400720c */ /* 0x000fce0003f26270 */
[----:B------:R-:W-:-:S05]  /*0210*/  @P0 IADD3 R7, PT, PT, R7, 0x1, RZ ;  /* 0x0000000107070810 */ /* 0x000fca0007ffe0ff */
[----:B------:R-:W-:Y:S02]  /*0220*/  IMAD.MOV.U32 R9, RZ, RZ, R7 ;  /* 0x000000ffff097224 */ /* 0x000fe400078e0007 */
[----:B------:R-:W0:Y:S03]  /*0230*/  LDC.64 R6, c[0x0][0x388] ;  /* 0x0000e200ff067b82 */ /* 0x000e260000000a00 */
[----:B------:R-:W-:Y:S02]  /*0240*/  @!P1 IADD3 R9, PT, PT, -R9, RZ, RZ ;  /* 0x000000ff09099210 */ /* 0x000fe40007ffe1ff */
[----:B------:R-:W-:-:S04]  /*0250*/  @!P2 LOP3.LUT R9, RZ, R0, RZ, 0x33, !PT ;  /* 0x00000000ff09a212 */ /* 0x000fc800078e33ff */
[----:B------:R-:W-:-:S05]  /*0260*/  IADD3 R4, PT, PT, -R9, RZ, RZ ;  /* 0x000000ff09047210 */ /* 0x000fca0007ffe1ff */
[----:B------:R-:W-:-:S04]  /*0270*/  IMAD R5, R0, R4, R5 ;  /* 0x0000000400057224 */ /* 0x000fc800078e0205 */
[----:B------:R-:W-:-:S04]  /*0280*/  IMAD R5, R5, R0, R9 ;  /* 0x0000000005057224 */ /* 0x000fc800078e0209 */
[----:B0-----:R-:W-:Y:S01]  /*0290*/  IMAD.WIDE R4, R5, 0x8, R6 ;  /* 0x0000000805047825 */ /* 0x001fe200078e0206 */
[----:B--2---:R-:W0:Y:S04]  /*02a0*/  F2I.S64.F64 R2, R2 ;  /* 0x0000000200027311 */ /* 0x004e280000301900 */
[----:B0-----:R-:W-:Y:S01]  /*02b0*/  STG.E.64 desc[UR4][R4.64], R2 ;  /* 0x0000000204007986 */ /* 0x001fe2000c101b04 */
[----:B------:R-:W-:Y:S05]  /*02c0*/  EXIT ;  /* 0x000000000000794d */ /* 0x000fea0003800000 */
.L_x_3:
        /* <DEDUP_REMOVED lines=11> */
.L_x_20:


//--------------------- .text._Z11kernelRoundPdi  --------------------------
	.section	.text._Z11kernelRoundPdi,"ax",@progbits
	.align	128
        .global         _Z11kernelRoundPdi
        .type           _Z11kernelRoundPdi,@function
        .size           _Z11kernelRoundPdi,(.L_x_21 - _Z11kernelRoundPdi)
        .other          _Z11kernelRoundPdi,@"STO_CUDA_ENTRY STV_DEFAULT"
_Z11kernelRoundPdi:
.text._Z11kernelRoundPdi:
        /* <DEDUP_REMOVED lines=9> */
[----:B------:R-:W1:Y:S01]  /*0090*/  LDCU.64 UR4, c[0x0][0x358] ;  /* 0x00006b00ff0477ac */ /* 0x000e620008000a00 */
[----:B0-----:R-:W-:-:S05]  /*00a0*/  IMAD.WIDE R2, R5, 0x8, R2 ;  /* 0x0000000805027825 */ /* 0x001fca00078e0202 */
[----:B-1----:R-:W2:Y:S02]  /*00b0*/  LDG.E.64 R4, desc[UR4][R2.64] ;  /* 0x0000000402047981 */ /* 0x002ea4000c1e1b00 */
[----:B--2---:R-:W0:Y:S02]  /*00c0*/  FRND.F64 R4, R4 ;  /* 0x0000000400047313 */ /* 0x004e240000301800 */
[----:B0-----:R-:W-:Y:S01]  /*00d0*/  STG.E.64 desc[UR4][R2.64], R4 ;  /* 0x0000000402007986 */ /* 0x001fe2000c101b04 */
[----:B------:R-:W-:Y:S05]  /*00e0*/  EXIT ;  /* 0x000000000000794d */ /* 0x000fea0003800000 */
.L_x_4:
        /* <DEDUP_REMOVED lines=9> */
.L_x_21:


//--------------------- .text._Z19kernelScatterBlocksPKdPdPKiS3_iii --------------------------
	.section	.text._Z19kernelScatterBlocksPKdPdPKiS3_iii,"ax",@progbits
	.align	128
        .global         _Z19kernelScatterBlocksPKdPdPKiS3_iii
        .type           _Z19kernelScatterBlocksPKdPdPKiS3_iii,@function
        .size           _Z19kernelScatterBlocksPKdPdPKiS3_iii,(.L_x_22 - _Z19kernelScatterBlocksPKdPdPKiS3_iii)
        .other          _Z19kernelScatterBlocksPKdPdPKiS3_iii,@"STO_CUDA_ENTRY STV_DEFAULT"
_Z19kernelScatterBlocksPKdPdPKiS3_iii:
.text._Z19kernelScatterBlocksPKdPdPKiS3_iii:
[----:B------:R-:W-:Y:S01]  /*0000*/  LDC R1, c[0x0][0x37c] ;  /* 0x0000df00ff017b82 */ /* 0x000fe20000000800 */
[----:B------:R-:W0:Y:S07]  /*0010*/  S2R R5, SR_TID.X ;  /* 0x0000000000057919 */ /* 0x000e2e0000002100 */
[----:B------:R-:W1:Y:S08]  /*0020*/  LDC.64 R2, c[0x0][0x3a0] ;  /* 0x0000e800ff027b82 */ /* 0x000e700000000a00 */
[----:B------:R-:W0:Y:S08]  /*0030*/  S2UR UR4, SR_CTAID.X ;  /* 0x00000000000479c3 */ /* 0x000e300000002500 */
[----:B------:R-:W0:Y:S01]  /*0040*/  LDC R0, c[0x0][0x360] ;  /* 0x0000d800ff007b82 */ /* 0x000e220000000800 */
[----:B-1----:R-:W-:-:S02]  /*0050*/  IMAD R2, R3, R2, RZ ;  /* 0x0000000203027224 */ /* 0x002fc400078e02ff */
[----:B0-----:R-:W-:Y:S02]  /*0060*/  IMAD R0, R0, UR4, R5 ;  /* 0x0000000400007c24 */ /* 0x001fe4000f8e0205 */
[----:B------:R-:W-:-:S05]  /*0070*/  IMAD R5, R2, R3, RZ ;  /* 0x0000000302057224 */ /* 0x000fca00078e02ff */
[----:B------:R-:W-:-:S13]  /*0080*/  ISETP.GE.AND P0, PT, R0, R5, PT ;  /* 0x000000050000720c */ /* 0x000fda0003f06270 */
[----:B------:R-:W-:Y:S05]  /*0090*/  @P0 EXIT ;  /* 0x000000000000094d */ /* 0x000fea0003800000 */
[----:B------:R-:W-:Y:S01]  /*00a0*/  IMAD R5, R3, R3, RZ ;  /* 0x0000000303057224 */ /* 0x000fe200078e02ff */
[----:B------:R-:W-:Y:S01]  /*00b0*/  IABS R8, R0 ;  /* 0x0000000000087213 */ /* 0x000fe20000000000 */
[----:B------:R-:W0:Y:S01]  /*00c0*/  LDC.64 R12, c[0x0][0x398] ;  /* 0x0000e600ff0c7b82 */ /* 0x000e220000000a00 */
[----:B------:R-:W1:Y:S02]  /*00d0*/  LDCU.64 UR4, c[0x0][0x358] ;  /* 0x00006b00ff0477ac */ /* 0x000e640008000a00 */
[-C--:B------:R-:W-:Y:S02]  /*00e0*/  IABS R9, R5.reuse ;  /* 0x0000000500097213 */ /* 0x080fe40000000000 */
[----:B------:R-:W-:Y:S01]  /*00f0*/  IABS R10, R5 ;  /* 0x00000005000a7213 */ /* 0x000fe20000000000 */
[----:B------:R-:W2:Y:S01]  /*0100*/  LDCU UR6, c[0x0][0x3a8] ;  /* 0x00007500ff0677ac */ /* 0x000ea20008000800 */
[----:B------:R-:W3:Y:S08]  /*0110*/  I2F.RP R2, R9 ;  /* 0x0000000900027306 */ /* 0x000ef00000209400 */
[----:B---3--:R-:W3:Y:S02]  /*0120*/  MUFU.RCP R2, R2 ;  /* 0x0000000200027308 */ /* 0x008ee40000001000 */
[----:B---3--:R-:W-:Y:S01]  /*0130*/  IADD3 R6, PT, PT, R2, 0xffffffe, RZ ;  /* 0x0ffffffe02067810 */ /* 0x008fe20007ffe0ff */
[----:B------:R-:W-:-:S05]  /*0140*/  IMAD.MOV R2, RZ, RZ, -R10 ;  /* 0x000000ffff027224 */ /* 0x000fca00078e0a0a */
[----:B------:R3:W4:Y:S02]  /*0150*/  F2I.FTZ.U32.TRUNC.NTZ R7, R6 ;  /* 0x0000000600077305 */ /* 0x000724000021f000 */
[----:B---3--:R-:W-:Y:S01]  /*0160*/  HFMA2 R6, -RZ, RZ, 0, 0 ;  /* 0x00000000ff067431 */ /* 0x008fe200000001ff */
[----:B----4-:R-:W-:-:S05]  /*0170*/  IADD3 R4, PT, PT, RZ, -R7, RZ ;  /* 0x80000007ff047210 */ /* 0x010fca0007ffe0ff */
[----:B------:R-:W-:Y:S02]  /*0180*/  IMAD R11, R4, R9, RZ ;  /* 0x00000009040b7224 */ /* 0x000fe400078e02ff */
[----:B------:R-:W-:Y:S02]  /*0190*/  IMAD.MOV.U32 R4, RZ, RZ, R8 ;  /* 0x000000ffff047224 */ /* 0x000fe400078e0008 */
[----:B------:R-:W-:Y:S02]  /*01a0*/  IMAD.HI.U32 R7, R7, R11, R6 ;  /* 0x0000000b07077227 */ /* 0x000fe400078e0006 */
[----:B------:R-:W3:Y:S04]  /*01b0*/  LDC.64 R10, c[0x0][0x390] ;  /* 0x0000e400ff0a7b82 */ /* 0x000ee80000000a00 */
[----:B------:R-:W-:-:S04]  /*01c0*/  IMAD.HI.U32 R7, R7, R4, RZ ;  /* 0x0000000407077227 */ /* 0x000fc800078e00ff */
        /* <DEDUP_REMOVED lines=10> */
[----:B------:R-:W4:Y:S03]  /*0270*/  LDC.64 R6, c[0x0][0x380] ;  /* 0x0000e000ff067b82 */ /* 0x000f260000000a00 */
[----:B------:R-:W-:Y:S02]  /*0280*/  @!P1 IADD3 R17, PT, PT, -R17, RZ, RZ ;  /* 0x000000ff11119210 */ /* 0x000fe40007ffe1ff */
[----:B------:R-:W-:-:S05]  /*0290*/  @!P2 LOP3.LUT R17, RZ, R5, RZ, 0x33, !PT ;  /* 0x00000005ff11a212 */ /* 0x000fca00078e33ff */
[----:B---3--:R-:W-:-:S04]  /*02a0*/  IMAD.WIDE R10, R17, 0x4, R10 ;  /* 0x00000004110a7825 */ /* 0x008fc800078e020a */
[----:B0-----:R-:W-:Y:S01]  /*02b0*/  IMAD.WIDE R12, R17, 0x4, R12 ;  /* 0x00000004110c7825 */ /* 0x001fe200078e020c */
[----:B-1----:R0:W3:Y:S04]  /*02c0*/  LDG.E R2, desc[UR4][R10.64] ;  /* 0x000000040a027981 */ /* 0x0020e8000c1e1900 */
[----:B------:R1:W5:Y:S01]  /*02d0*/  LDG.E R4, desc[UR4][R12.64] ;  /* 0x000000040c047981 */ /* 0x000362000c1e1900 */
[----:B----4-:R-:W-:-:S06]  /*02e0*/  IMAD.WIDE R6, R0, 0x8, R6 ;  /* 0x0000000800067825 */ /* 0x010fcc00078e0206 */
[----:B------:R-:W4:Y:S01]  /*02f0*/  LDG.E.64 R6, desc[UR4][R6.64] ;  /* 0x0000000406067981 */ /* 0x000f22000c1e1b00 */
[----:B------:R-:W-:Y:S01]  /*0300*/  IABS R15, R3 ;  /* 0x00000003000f7213 */ /* 0x000fe20000000000 */
[----:B0-----:R-:W-:-:S03]  /*0310*/  IMAD.MOV R10, RZ, RZ, -R17 ;  /* 0x000000ffff0a7224 */ /* 0x001fc600078e0a11 */
[----:B------:R-:W0:Y:S01]  /*0320*/  I2F.RP R14, R15 ;  /* 0x0000000f000e7306 */ /* 0x000e220000209400 */
[----:B------:R-:W-:-:S05]  /*0330*/  IMAD R10, R5, R10, R0 ;  /* 0x0000000a050a7224 */ /* 0x000fca00078e0200 */
[----:B------:R-:W-:Y:S02]  /*0340*/  IABS R0, R10 ;  /* 0x0000000a00007213 */ /* 0x000fe40000000000 */
[----:B0-----:R-:W0:Y:S02]  /*0350*/  MUFU.RCP R14, R14 ;  /* 0x0000000e000e7308 */ /* 0x001e240000001000 */
[----:B0-----:R-:W-:-:S06]  /*0360*/  VIADD R8, R14, 0xffffffe ;  /* 0x0ffffffe0e087836 */ /* 0x001fcc0000000000 */
[----:B------:R0:W1:Y:S02]  /*0370*/  F2I.FTZ.U32.TRUNC.NTZ R9, R8 ;  /* 0x0000000800097305 */ /* 0x000064000021f000 */
[----:B0-----:R-:W-:Y:S02]  /*0380*/  MOV R8, RZ ;  /* 0x000000ff00087202 */ /* 0x001fe40000000f00 */
[----:B-1----:R-:W-:-:S05]  /*0390*/  IADD3 R12, PT, PT, RZ, -R9, RZ ;  /* 0x80000009ff0c7210 */ /* 0x002fca0007ffe0ff */
[----:B------:R-:W-:-:S04]  /*03a0*/  IMAD R5, R12, R15, RZ ;  /* 0x0000000f0c057224 */ /* 0x000fc800078e02ff */
        /* <DEDUP_REMOVED lines=15> */
[----:B------:R-:W-:-:S05]  /*04a0*/  @!P2 LOP3.LUT R5, RZ, R3, RZ, 0x33, !PT ;  /* 0x00000003ff05a212 */ /* 0x000fca00078e33ff */
[----:B------:R-:W-:-:S04]  /*04b0*/  IMAD.MOV R0, RZ, RZ, -R5 ;  /* 0x000000ffff007224 */ /* 0x000fc800078e0a05 */
[----:B------:R-:W-:-:S05]  /*04c0*/  IMAD R3, R3, R0, R10 ;  /* 0x0000000003037224 */ /* 0x000fca00078e020a */
[----:B---3--:R-:W-:Y:S01]  /*04d0*/  IADD3 R2, PT, PT, R3, R2, RZ ;  /* 0x0000000203027210 */ /* 0x008fe20007ffe0ff */
[----:B-----5:R-:W-:-:S04]  /*04e0*/  IMAD.IADD R5, R5, 0x1, R4 ;  /* 0x0000000105057824 */ /* 0x020fc800078e0204 */
[----:B--2---:R-:W-:-:S04]  /*04f0*/  IMAD R3, R5, UR6, R2 ;  /* 0x0000000605037c24 */ /* 0x004fc8000f8e0202 */
[----:B0-----:R-:W-:-:S05]  /*0500*/  IMAD.WIDE R2, R3, 0x8, R8 ;  /* 0x0000000803027825 */ /* 0x001fca00078e0208 */
[----:B----4-:R-:W-:Y:S01]  /*0510*/  STG.E.64 desc[UR4][R2.64], R6 ;  /* 0x0000000602007986 */ /* 0x010fe2000c101b04 */
[----:B------:R-:W-:Y:S05]  /*0520*/  EXIT ;  /* 0x000000000000794d */ /* 0x000fea0003800000 */
.L_x_5:
        /* <DEDUP_REMOVED lines=13> */
.L_x_22:


//--------------------- .text._Z18kernelGatherBlocksPKdPdPKiS3_iii --------------------------
	.section	.text._Z18kernelGatherBlocksPKdPdPKiS3_iii,"ax",@progbits
	.align	128
        .global         _Z18kernelGatherBlocksPKdPdPKiS3_iii
        .type           _Z18kernelGatherBlocksPKdPdPKiS3_iii,@function
        .size           _Z18kernelGatherBlocksPKdPdPKiS3_iii,(.L_x_23 - _Z18kernelGatherBlocksPKdPdPKiS3_iii)
        .other          _Z18kernelGatherBlocksPKdPdPKiS3_iii,@"STO_CUDA_ENTRY STV_DEFAULT"
_Z18kernelGatherBlocksPKdPdPKiS3_iii:
.text._Z18kernelGatherBlocksPKdPdPKiS3_iii:
        /* <DEDUP_REMOVED lines=12> */
[----:B------:R-:W0:Y:S03]  /*00c0*/  LDCU.64 UR4, c[0x0][0x358] ;  /* 0x00006b00ff0477ac */ /* 0x000e260008000a00 */
[-C--:B------:R-:W-:Y:S01]  /*00d0*/  IABS R9, R5.reuse ;  /* 0x0000000500097213 */ /* 0x080fe20000000000 */
[----:B------:R-:W1:Y:S01]  /*00e0*/  LDCU UR6, c[0x0][0x3a8] ;  /* 0x00007500ff0677ac */ /* 0x000e620008000800 */
[----:B------:R-:W-:Y:S02]  /*00f0*/  IABS R10, R5 ;  /* 0x00000005000a7213 */ /* 0x000fe40000000000 */
[----:B------:R-:W2:Y:S08]  /*0100*/  I2F.RP R2, R9 ;  /* 0x0000000900027306 */ /* 0x000eb00000209400 */
[----:B--2---:R-:W2:Y:S02]  /*0110*/  MUFU.RCP R2, R2 ;  /* 0x0000000200027308 */ /* 0x004ea40000001000 */
[----:B--2---:R-:W-:-:S06]  /*0120*/  IADD3 R6, PT, PT, R2, 0xffffffe, RZ ;  /* 0x0ffffffe02067810 */ /* 0x004fcc0007ffe0ff */
[----:B------:R2:W3:Y:S02]  /*0130*/  F2I.FTZ.U32.TRUNC.NTZ R7, R6 ;  /* 0x0000000600077305 */ /* 0x0004e4000021f000 */
[----:B--2---:R-:W-:Y:S01]  /*0140*/  HFMA2 R6, -RZ, RZ, 0, 0 ;  /* 0x00000000ff067431 */ /* 0x004fe200000001ff */
[----:B---3--:R-:W-:-:S05]  /*0150*/  IADD3 R4, PT, PT, RZ, -R7, RZ ;  /* 0x80000007ff047210 */ /* 0x008fca0007ffe0ff */
[----:B------:R-:W-:Y:S02]  /*0160*/  IMAD R11, R4, R9, RZ ;  /* 0x00000009040b7224 */ /* 0x000fe400078e02ff */
[----:B------:R-:W-:Y:S02]  /*0170*/  IMAD.MOV.U32 R4, RZ, RZ, R8 ;  /* 0x000000ffff047224 */ /* 0x000fe400078e0008 */
[----:B------:R-:W-:-:S04]  /*0180*/  IMAD.HI.U32 R7, R7, R11, R6 ;  /* 0x0000000b07077227 */ /* 0x000fc800078e0006 */
[----:B------:R-:W-:Y:S02]  /*0190*/  IMAD.MOV R11, RZ, RZ, -R10 ;  /* 0x000000ffff0b7224 */ /* 0x000fe400078e0a0a */
[----:B------:R-:W-:Y:S02]  /*01a0*/  IMAD.HI.U32 R2, R7, R4, RZ ;  /* 0x0000000407027227 */ /* 0x000fe400078e00ff */
[----:B------:R-:W2:Y:S02]  /*01b0*/  LDC.64 R6, c[0x0][0x390] ;  /* 0x0000e400ff067b82 */ /* 0x000ea40000000a00 */
[----:B------:R-:W-:-:S05]  /*01c0*/  IMAD R4, R2, R11, R4 ;  /* 0x0000000b02047224 */ /* 0x000fca00078e0204 */
[----:B------:R-:W-:-:S13]  /*01d0*/  ISETP.GT.U32.AND P2, PT, R9, R4, PT ;  /* 0x000000040900720c */ /* 0x000fda0003f44070 */
[-C--:B------:R-:W-:Y:S01]  /*01e0*/  @!P2 IADD3 R4, PT, PT, R4, -R9.reuse, RZ ;  /* 0x800000090404a210 */ /* 0x080fe20007ffe0ff */
[----:B------:R-:W-:Y:S01]  /*01f0*/  @!P2 VIADD R2, R2, 0x1 ;  /* 0x000000010202a836 */ /* 0x000fe20000000000 */
[----:B------:R-:W-:Y:S02]  /*0200*/  ISETP.NE.AND P2, PT, R5, RZ, PT ;  /* 0x000000ff0500720c */ /* 0x000fe40003f45270 */
[----:B------:R-:W-:Y:S02]  /*0210*/  ISETP.GE.U32.AND P0, PT, R4, R9, PT ;  /* 0x000000090400720c */ /* 0x000fe40003f06070 */
[----:B------:R-:W-:Y:S01]  /*0220*/  LOP3.LUT R4, R0, R5, RZ, 0x3c, !PT ;  /* 0x0000000500047212 */ /* 0x000fe200078e3cff */
[----:B------:R-:W3:Y:S03]  /*0230*/  LDC.64 R8, c[0x0][0x398] ;  /* 0x0000e600ff087b82 */ /* 0x000ee60000000a00 */
[----:B------:R-:W-:-:S07]  /*0240*/  ISETP.GE.AND P1, PT, R4, RZ, PT ;  /* 0x000000ff0400720c */ /* 0x000fce0003f26270 */
[----:B------:R-:W-:-:S05]  /*0250*/  @P0 IADD3 R2, PT, PT, R2, 0x1, RZ ;  /* 0x0000000102020810 */ /* 0x000fca0007ffe0ff */
[----:B------:R-:W-:-:S05]  /*0260*/  IMAD.MOV.U32 R13, RZ, RZ, R2 ;  /* 0x000000ffff0d7224 */ /* 0x000fca00078e0002 */
[----:B------:R-:W-:Y:S02]  /*0270*/  @!P1 IADD3 R13, PT, PT, -R13, RZ, RZ ;  /* 0x000000ff0d0d9210 */ /* 0x000fe40007ffe1ff */
[----:B------:R-:W-:-:S05]  /*0280*/  @!P2 LOP3.LUT R13, RZ, R5, RZ, 0x33, !PT ;  /* 0x00000005ff0da212 */ /* 0x000fca00078e33ff */
[----:B--2---:R-:W-:-:S04]  /*0290*/  IMAD.WIDE R6, R13, 0x4, R6 ;  /* 0x000000040d067825 */ /* 0x004fc800078e0206 */
[----:B---3--:R-:W-:Y:S01]  /*02a0*/  IMAD.WIDE R8, R13, 0x4, R8 ;  /* 0x000000040d087825 */ /* 0x008fe200078e0208 */
[----:B0-----:R0:W2:Y:S04]  /*02b0*/  LDG.E R2, desc[UR4][R6.64] ;  /* 0x0000000406027981 */ /* 0x0010a8000c1e1900 */
[----:B------:R3:W4:Y:S01]  /*02c0*/  LDG.E R4, desc[UR4][R8.64] ;  /* 0x0000000408047981 */ /* 0x000722000c1e1900 */
[----:B------:R-:W-:Y:S01]  /*02d0*/  IABS R14, R3 ;  /* 0x00000003000e7213 */ /* 0x000fe20000000000 */
[----:B------:R-:W-:-:S03]  /*02e0*/  IMAD.MOV R13, RZ, RZ, -R13 ;  /* 0x000000ffff0d7224 */ /* 0x000fc600078e0a0d */
[----:B------:R-:W5:Y:S01]  /*02f0*/  I2F.RP R12, R14 ;  /* 0x0000000e000c7306 */ /* 0x000f620000209400 */
[----:B------:R-:W-:-:S05]  /*0300*/  IMAD R16, R5, R13, R0 ;  /* 0x0000000d05107224 */ /* 0x000fca00078e0200 */
[----:B0-----:R-:W-:Y:S02]  /*0310*/  IABS R6, R16 ;  /* 0x0000001000067213 */ /* 0x001fe40000000000 */
[----:B-----5:R-:W0:Y:S02]  /*0320*/  MUFU.RCP R12, R12 ;  /* 0x0000000c000c7308 */ /* 0x020e240000001000 */
[----:B0-----:R-:W-:-:S06]  /*0330*/  VIADD R10, R12, 0xffffffe ;  /* 0x0ffffffe0c0a7836 */ /* 0x001fcc0000000000 */
[----:B------:R0:W5:Y:S02]  /*0340*/  F2I.FTZ.U32.TRUNC.NTZ R11, R10 ;  /* 0x0000000a000b7305 */ /* 0x000164000021f000 */
[----:B0-----:R-:W-:Y:S02]  /*0350*/  MOV R10, RZ ;  /* 0x000000ff000a7202 */ /* 0x001fe40000000f00 */
[----:B-----5:R-:W-:-:S05]  /*0360*/  IADD3 R15, PT, PT, RZ, -R11, RZ ;  /* 0x8000000bff0f7210 */ /* 0x020fca0007ffe0ff */
[----:B------:R-:W-:-:S04]  /*0370*/  IMAD R5, R15, R14, RZ ;  /* 0x0000000e0f057224 */ /* 0x000fc800078e02ff */
[----:B------:R-:W-:-:S04]  /*0380*/  IMAD.HI.U32 R11, R11, R5, R10 ;  /* 0x000000050b0b7227 */ /* 0x000fc800078e000a */
[----:B------:R-:W-:-:S04]  /*0390*/  IMAD.MOV.U32 R5, RZ, RZ, R6 ;  /* 0x000000ffff057224 */ /* 0x000fc800078e0006 */
[----:B------:R-:W-:-:S05]  /*03a0*/  IMAD.HI.U32 R11, R11, R5, RZ ;  /* 0x000000050b0b7227 */ /* 0x000fca00078e00ff */
[----:B------:R-:W-:-:S05]  /*03b0*/  IADD3 R6, PT, PT, -R11, RZ, RZ ;  /* 0x000000ff0b067210 */ /* 0x000fca0007ffe1ff */
[C---:B------:R-:W-:Y:S02]  /*03c0*/  IMAD R5, R14.reuse, R6, R5 ;  /* 0x000000060e057224 */ /* 0x040fe400078e0205 */
[----:B------:R-:W0:Y:S03]  /*03d0*/  LDC.64 R6, c[0x0][0x380] ;  /* 0x0000e000ff067b82 */ /* 0x000e260000000a00 */
[----:B------:R-:W-:-:S13]  /*03e0*/  ISETP.GT.U32.AND P2, PT, R14, R5, PT ;  /* 0x000000050e00720c */ /* 0x000fda0003f44070 */
[----:B------:R-:W-:Y:S01]  /*03f0*/  @!P2 IMAD.IADD R5, R5, 0x1, -R14 ;  /* 0x000000010505a824 */ /* 0x000fe200078e0a0e */
[----:B------:R-:W-:Y:S02]  /*0400*/  @!P2 IADD3 R11, PT, PT, R11, 0x1, RZ ;  /* 0x000000010b0ba810 */ /* 0x000fe40007ffe0ff */
[----:B------:R-:W-:Y:S02]  /*0410*/  ISETP.NE.AND P2, PT, R3, RZ, PT ;  /* 0x000000ff0300720c */ /* 0x000fe40003f45270 */
[----:B------:R-:W-:Y:S02]  /*0420*/  ISETP.GE.U32.AND P0, PT, R5, R14, PT ;  /* 0x0000000e0500720c */ /* 0x000fe40003f06070 */
[----:B------:R-:W-:-:S04]  /*0430*/  LOP3.LUT R5, R16, R3, RZ, 0x3c, !PT ;  /* 0x0000000310057212 */ /* 0x000fc800078e3cff */
[----:B------:R-:W-:-:S07]  /*0440*/  ISETP.GE.AND P1, PT, R5, RZ, PT ;  /* 0x000000ff0500720c */ /* 0x000fce0003f26270 */
[----:B------:R-:W-:-:S06]  /*0450*/  @P0 VIADD R11, R11, 0x1 ;  /* 0x000000010b0b0836 */ /* 0x000fcc0000000000 */
[----:B------:R-:W-:Y:S02]  /*0460*/  @!P1 IADD3 R11, PT, PT, -R11, RZ, RZ ;  /* 0x000000ff0b0b9210 */ /* 0x000fe40007ffe1ff */
[----:B------:R-:W-:-:S05]  /*0470*/  @!P2 LOP3.LUT R11, RZ, R3, RZ, 0x33, !PT ;  /* 0x00000003ff0ba212 */ /* 0x000fca00078e33ff */
[----:B---3--:R-:W-:-:S04]  /*0480*/  IMAD.MOV R8, RZ, RZ, -R11 ;  /* 0x000000ffff087224 */ /* 0x008fc800078e0a0b */
[----:B------:R-:W-:-:S05]  /*0490*/  IMAD R3, R3, R8, R16 ;  /* 0x0000000803037224 */ /* 0x000fca00078e0210 */
[----:B--2---:R-:W-:Y:S01]  /*04a0*/  IADD3 R2, PT, PT, R3, R2, RZ ;  /* 0x0000000203027210 */ /* 0x004fe20007ffe0ff */
[----:B----4-:R-:W-:Y:S02]  /*04b0*/  IMAD.IADD R11, R11, 0x1, R4 ;  /* 0x000000010b0b7824 */ /* 0x010fe400078e0204 */
[----:B------:R-:W2:Y:S02]  /*04c0*/  LDC.64 R4, c[0x0][0x388] ;  /* 0x0000e200ff047b82 */ /* 0x000ea40000000a00 */
[----:B-1----:R-:W-:-:S04]  /*04d0*/  IMAD R3, R11, UR6, R2 ;  /* 0x000000060b037c24 */ /* 0x002fc8000f8e0202 */
[----:B0-----:R-:W-:-:S06]  /*04e0*/  IMAD.WIDE R2, R3, 0x8, R6 ;  /* 0x0000000803027825 */ /* 0x001fcc00078e0206 */
[----:B------:R-:W3:Y:S01]  /*04f0*/  LDG.E.64 R2, desc[UR4][R2.64] ;  /* 0x0000000402027981 */ /* 0x000ee2000c1e1b00 */
[----:B--2---:R-:W-:-:S05]  /*0500*/  IMAD.WIDE R4, R0, 0x8, R4 ;  /* 0x0000000800047825 */ /* 0x004fca00078e0204 */
[----:B---3--:R-:W-:Y:S01]  /*0510*/  STG.E.64 desc[UR4][R4.64], R2 ;  /* 0x0000000204007986 */ /* 0x008fe2000c101b04 */
[----:B------:R-:W-:Y:S05]  /*0520*/  EXIT ;  /* 0x000000000000794d */ /* 0x000fea0003800000 */
.L_x_6:
        /* <DEDUP_REMOVED lines=13> */
.L_x_23:


//--------------------- .text._Z30kernelCastUtoFloatAndTransposePKlPdi --------------------------
	.section	.text._Z30kernelCastUtoFloatAndTransposePKlPdi,"ax",@progbits
	.align	128
        .global         _Z30kernelCastUtoFloatAndTransposePKlPdi
        .type           _Z30kernelCastUtoFloatAndTransposePKlPdi,@function
        .size           _Z30kernelCastUtoFloatAndTransposePKlPdi,(.L_x_24 - _Z30kernelCastUtoFloatAndTransposePKlPdi)
        .other          _Z30kernelCastUtoFloatAndTransposePKlPdi,@"STO_CUDA_ENTRY STV_DEFAULT"
_Z30kernelCastUtoFloatAndTransposePKlPdi:
.text._Z30kernelCastUtoFloatAndTransposePKlPdi:
        /* <DEDUP_REMOVED lines=42> */
[----:B--2---:R-:W0:Y:S04]  /*02a0*/  I2F.F64.S64 R2, R2 ;  /* 0x0000000200027312 */ /* 0x004e280000301c00 */
[----:B0-----:R-:W-:Y:S01]  /*02b0*/  STG.E.64 desc[UR4][R4.64], R2 ;  /* 0x0000000204007986 */ /* 0x001fe2000c101b04 */
[----:B------:R-:W-:Y:S05]  /*02c0*/  EXIT ;  /* 0x000000000000794d */ /* 0x000fea0003800000 */
.L_x_7:
        /* <DEDUP_REMOVED lines=11> */
.L_x_24:


//--------------------- .text._Z22kernelProcessBaseCasesPdS_iPKiii --------------------------
	.section	.text._Z22kernelProcessBaseCasesPdS_iPKiii,"ax",@progbits
	.align	128
        .global         _Z22kernelProcessBaseCasesPdS_iPKiii
        .type           _Z22kernelProcessBaseCasesPdS_iPKiii,@function
        .size           _Z22kernelProcessBaseCasesPdS_iPKiii,(.L_x_16 - _Z22kernelProcessBaseCasesPdS_iPKiii)
        .other          _Z22kernelProcessBaseCasesPdS_iPKiii,@"STO_CUDA_ENTRY STV_DEFAULT"
_Z22kernelProcessBaseCasesPdS_iPKiii:
.text._Z22kernelProcessBaseCasesPdS_iPKiii:
        /* <DEDUP_REMOVED lines=10> */
[----:B------:R-:W2:Y:S08]  /*00a0*/  LDC R9, c[0x0][0x3a0] ;  /* 0x0000e800ff097b82 */ /* 0x000eb00000000800 */
[----:B------:R-:W3:Y:S01]  /*00b0*/  LDC.64 R10, c[0x0][0x380] ;  /* 0x0000e000ff0a7b82 */ /* 0x000ee20000000a00 */
[----:B0-----:R-:W-:-:S05]  /*00c0*/  IMAD.WIDE R2, R5, 0x4, R2 ;  /* 0x0000000405027825 */ /* 0x001fca00078e0202 */
[----:B-1----:R-:W2:Y:S02]  /*00d0*/  LDG.E R0, desc[UR4][R2.64] ;  /* 0x0000000402007981 */ /* 0x002ea4000c1e1900 */
[----:B--2---:R-:W-:-:S04]  /*00e0*/  IMAD R5, R0, R9, R0 ;  /* 0x0000000900057224 */ /* 0x004fc800078e0200 */
[----:B---3--:R-:W-:-:S05]  /*00f0*/  IMAD.WIDE R10, R5, 0x8, R10 ;  /* 0x00000008050a7825 */ /* 0x008fca00078e020a */
[----:B------:R-:W2:Y:S01]  /*0100*/  LDG.E.64 R6, desc[UR4][R10.64] ;  /* 0x000000040a067981 */ /* 0x000ea2000c1e1b00 */
[----:B------:R-:W-:-:S05]  /*0110*/  IMAD.WIDE R4, R9, 0x8, R10 ;  /* 0x0000000809047825 */ /* 0x000fca00078e020a */
[----:B------:R-:W3:Y:S01]  /*0120*/  LDG.E.64 R8, desc[UR4][R4.64] ;  /* 0x0000000404087981 */ /* 0x000ee2000c1e1b00 */
[----:B------:R-:W-:Y:S01]  /*0130*/  IMAD.MOV.U32 R12, RZ, RZ, 0x1 ;  /* 0x00000001ff0c7424 */ /* 0x000fe200078e00ff */
[----:B------:R-:W-:Y:S01]  /*0140*/  BSSY.RECONVERGENT B0, `(.L_x_8) ;  /* 0x0000010000007945 */ /* 0x000fe20003800200 */
[----:B--2---:R-:W0:Y:S01]  /*0150*/  MUFU.RCP64H R13, R7 ;  /* 0x00000007000d7308 */ /* 0x004e220000001800 */
[----:B---3--:R-:W-:-:S03]  /*0160*/  FSETP.GEU.AND P1, PT, |R9|, 6.5827683646048100446e-37, PT ;  /* 0x036000000900780b */ /* 0x008fc60003f2e200 */
[----:B0-----:R-:W-:-:S08]  /*0170*/  DFMA R14, -R6, R12, 1 ;  /* 0x3ff00000060e742b */ /* 0x001fd0000000010c */
[----:B------:R-:W-:-:S08]  /*0180*/  DFMA R14, R14, R14, R14 ;  /* 0x0000000e0e0e722b */ /* 0x000fd0000000000e */
[----:B------:R-:W-:-:S08]  /*0190*/  DFMA R14, R12, R14, R12 ;  /* 0x0000000e0c0e722b */ /* 0x000fd0000000000c */
[----:B------:R-:W-:-:S08]  /*01a0*/  DFMA R2, -R6, R14, 1 ;  /* 0x3ff000000602742b */ /* 0x000fd0000000010e */
[----:B------:R-:W-:-:S08]  /*01b0*/  DFMA R2, R14, R2, R14 ;  /* 0x000000020e02722b */ /* 0x000fd0000000000e */
[----:B------:R-:W-:-:S08]  /*01c0*/  DMUL R12, R8, R2 ;  /* 0x00000002080c7228 */ /* 0x000fd00000000000 */
[----:B------:R-:W-:-:S08]  /*01d0*/  DFMA R10, -R6, R12, R8 ;  /* 0x0000000c060a722b */ /* 0x000fd00000000108 */
[----:B------:R-:W-:-:S10]  /*01e0*/  DFMA R2, R2, R10, R12 ;  /* 0x0000000a0202722b */ /* 0x000fd4000000000c */
[----:B------:R-:W-:-:S05]  /*01f0*/  FFMA R10, RZ, R7, R3 ;  /* 0x00000007ff0a7223 */ /* 0x000fca0000000003 */
[----:B------:R-:W-:-:S13]  /*0200*/  FSETP.GT.AND P0, PT, |R10|, 1.469367938527859385e-39, PT ;  /* 0x001000000a00780b */ /* 0x000fda0003f04200 */
[----:B------:R-:W-:Y:S05]  /*0210*/  @P0 BRA P1, `(.L_x_9) ;  /* 0x0000000000080947 */ /* 0x000fea0000800000 */
[----:B------:R-:W-:-:S07]  /*0220*/  MOV R12, 0x240 ;  /* 0x00000240000c7802 */ /* 0x000fce0000000f00 */
[----:B------:R-:W-:Y:S05]  /*0230*/  CALL.REL.NOINC `($__internal_0_$__cuda_sm20_div_rn_f64_full) ;  /* 0x0000000000307944 */ /* 0x000fea0003c00000 */
.L_x_9:
[----:B------:R-:W-:Y:S05]  /*0240*/  BSYNC.RECONVERGENT B0 ;  /* 0x0000000000007941 */ /* 0x000fea0003800200 */
.L_x_8:
[----:B------:R-:W0:Y:S01]  /*0250*/  LDC R13, c[0x0][0x3a4] ;  /* 0x0000e900ff0d7b82 */ /* 0x000e220000000800 */
[----:B------:R-:W1:Y:S07]  /*0260*/  FRND.F64 R2, R2 ;  /* 0x0000000200027313 */ /* 0x000e6e0000301800 */
[----:B------:R-:W2:Y:S01]  /*0270*/  LDC.64 R10, c[0x0][0x388] ;  /* 0x0000e200ff0a7b82 */ /* 0x000ea20000000a00 */
[----:B-1----:R-:W-:Y:S01]  /*0280*/  DFMA R8, R6, -R2, R8 ;  /* 0x800000020608722b */ /* 0x002fe20000000008 */
[----:B0-----:R-:W-:-:S04]  /*0290*/  IMAD R13, R0, R13, R13 ;  /* 0x0000000d000d7224 */ /* 0x001fc800078e020d */
[----:B------:R-:W-:Y:S01]  /*02a0*/  IMAD.IADD R15, R0, 0x1, R13 ;  /* 0x00000001000f7824 */ /* 0x000fe200078e020d */
[----:B------:R-:W-:-:S03]  /*02b0*/  DADD R12, -RZ, -R2 ;  /* 0x00000000ff0c7229 */ /* 0x000fc60000000902 */
[----:B--2---:R-:W-:-:S05]  /*02c0*/  IMAD.WIDE R6, R15, 0x8, R10 ;  /* 0x000000080f067825 */ /* 0x004fca00078e020a */
[----:B------:R-:W-:Y:S04]  /*02d0*/  STG.E.64 desc[UR4][R6.64], R12 ;  /* 0x0000000c06007986 */ /* 0x000fe8000c101b04 */
[----:B------:R-:W-:Y:S01]  /*02e0*/  STG.E.64 desc[UR4][R4.64], R8 ;  /* 0x0000000804007986 */ /* 0x000fe2000c101b04 */
[----:B------:R-:W-:Y:S05]  /*02f0*/  EXIT ;  /* 0x000000000000794d */ /* 0x000fea0003800000 */
        .weak           $__internal_0_$__cuda_sm20_div_rn_f64_full
        .type           $__internal_0_$__cuda_sm20_div_rn_f64_full,@function
        .size           $__internal_0_$__cuda_sm20_div_rn_f64_full,(.L_x_16 - $__internal_0_$__cuda_sm20_div_rn_f64_full)
$__internal_0_$__cuda_sm20_div_rn_f64_full:
[C---:B------:R-:W-:Y:S01]  /*0300*/  FSETP.GEU.AND P0, PT, |R7|.reuse, 1.469367938527859385e-39, PT ;  /* 0x001000000700780b */ /* 0x040fe20003f0e200 */
[----:B------:R-:W-:Y:S01]  /*0310*/  IMAD.MOV.U32 R16, RZ, RZ, 0x1 ;  /* 0x00000001ff107424 */ /* 0x000fe200078e00ff */
[----:B------:R-:W-:Y:S01]  /*0320*/  LOP3.LUT R2, R7, 0x800fffff, RZ, 0xc0, !PT ;  /* 0x800fffff07027812 */ /* 0x000fe200078ec0ff */
[----:B------:R-:W-:Y:S01]  /*0330*/  BSSY.RECONVERGENT B1, `(.L_x_10) ;  /* 0x0000054000017945 */ /* 0x000fe20003800200 */
[C---:B------:R-:W-:Y:S02]  /*0340*/  FSETP.GEU.AND P2, PT, |R9|.reuse, 1.469367938527859385e-39, PT ;  /* 0x001000000900780b */ /* 0x040fe40003f4e200 */
[----:B------:R-:W-:Y:S01]  /*0350*/  LOP3.LUT R3, R2, 0x3ff00000, RZ, 0xfc, !PT ;  /* 0x3ff0000002037812 */ /* 0x000fe200078efcff */
[----:B------:R-:W-:Y:S01]  /*0360*/  IMAD.MOV.U32 R2, RZ, RZ, R6 ;  /* 0x000000ffff027224 */ /* 0x000fe200078e0006 */
[----:B------:R-:W-:Y:S02]  /*0370*/  LOP3.LUT R13, R9, 0x7ff00000, RZ, 0xc0, !PT ;  /* 0x7ff00000090d7812 */ /* 0x000fe400078ec0ff */
[----:B------:R-:W-:-:S03]  /*0380*/  LOP3.LUT R22, R7, 0x7ff00000, RZ, 0xc0, !PT ;  /* 0x7ff0000007167812 */ /* 0x000fc600078ec0ff */
[----:B------:R-:W-:Y:S01]  /*0390*/  @!P0 DMUL R2, R6, 8.98846567431157953865e+307 ;  /* 0x7fe0000006028828 */ /* 0x000fe20000000000 */
[----:B------:R-:W-:-:S03]  /*03a0*/  ISETP.GE.U32.AND P1, PT, R13, R22, PT ;  /* 0x000000160d00720c */ /* 0x000fc60003f26070 */
[----:B------:R-:W-:Y:S01]  /*03b0*/  @!P2 LOP3.LUT R14, R7, 0x7ff00000, RZ, 0xc0, !PT ;  /* 0x7ff00000070ea812 */ /* 0x000fe200078ec0ff */
[----:B------:R-:W-:Y:S01]  /*03c0*/  @!P2 IMAD.MOV.U32 R18, RZ, RZ, RZ ;  /* 0x000000ffff12a224 */ /* 0x000fe200078e00ff */
[----:B------:R-:W0:Y:S02]  /*03d0*/  MUFU.RCP64H R17, R3 ;  /* 0x0000000300117308 */ /* 0x000e240000001800 */
[----:B------:R-:W-:Y:S01]  /*03e0*/  @!P2 ISETP.GE.U32.AND P3, PT, R13, R14, PT ;  /* 0x0000000e0d00a20c */ /* 0x000fe20003f66070 */
[----:B------:R-:W-:Y:S01]  /*03f0*/  IMAD.MOV.U32 R14, RZ, RZ, 0x1ca00000 ;  /* 0x1ca00000ff0e7424 */ /* 0x000fe200078e00ff */
[----:B------:R-:W-:-:S04]  /*0400*/  @!P0 LOP3.LUT R22, R3, 0x7ff00000, RZ, 0xc0, !PT ;  /* 0x7ff0000003168812 */ /* 0x000fc800078ec0ff */
[----:B------:R-:W-:Y:S01]  /*0410*/  @!P2 SEL R15, R14, 0x63400000, !P3 ;  /* 0x634000000e0fa807 */ /* 0x000fe20005800000 */
[----:B------:R-:W-:-:S03]  /*0420*/  VIADD R23, R22, 0xffffffff ;  /* 0xffffffff16177836 */ /* 0x000fc60000000000 */
[----:B------:R-:W-:-:S04]  /*0430*/  @!P2 LOP3.LUT R15, R15, 0x80000000, R9, 0xf8, !PT ;  /* 0x800000000f0fa812 */ /* 0x000fc800078ef809 */
[----:B------:R-:W-:Y:S01]  /*0440*/  @!P2 LOP3.LUT R19, R15, 0x100000, RZ, 0xfc, !PT ;  /* 0x001000000f13a812 */ /* 0x000fe200078efcff */
[----:B0-----:R-:W-:Y:S01]  /*0450*/  DFMA R10, R16, -R2, 1 ;  /* 0x3ff00000100a742b */ /* 0x001fe20000000802 */
[----:B------:R-:W-:-:S07]  /*0460*/  IMAD.MOV.U32 R15, RZ, RZ, R13 ;  /* 0x000000ffff0f7224 */ /* 0x000fce00078e000d */
[----:B------:R-:W-:-:S08]  /*0470*/  DFMA R10, R10, R10, R10 ;  /* 0x0000000a0a0a722b */ /* 0x000fd0000000000a */
[----:B------:R-:W-:Y:S01]  /*0480*/  DFMA R16, R16, R10, R16 ;  /* 0x0000000a1010722b */ /* 0x000fe20000000010 */
[----:B------:R-:W-:Y:S01]  /*0490*/  SEL R11, R14, 0x63400000, !P1 ;  /* 0x634000000e0b7807 */ /* 0x000fe20004800000 */
[----:B------:R-:W-:-:S03]  /*04a0*/  IMAD.MOV.U32 R10, RZ, RZ, R8 ;  /* 0x000000ffff0a7224 */ /* 0x000fc600078e0008 */
[----:B------:R-:W-:-:S03]  /*04b0*/  LOP3.LUT R11, R11, 0x800fffff, R9, 0xf8, !PT ;  /* 0x800fffff0b0b7812 */ /* 0x000fc600078ef809 */
[----:B------:R-:W-:-:S03]  /*04c0*/  DFMA R20, R16, -R2, 1 ;  /* 0x3ff000001014742b */ /* 0x000fc60000000802 */
[----:B------:R-:W-:-:S05]  /*04d0*/  @!P2 DFMA R10, R10, 2, -R18 ;  /* 0x400000000a0aa82b */ /* 0x000fca0000000812 */
[----:B------:R-:W-:-:S05]  /*04e0*/  DFMA R20, R16, R20, R16 ;  /* 0x000000141014722b */ /* 0x000fca0000000010 */
[----:B------:R-:W-:-:S03]  /*04f0*/  @!P2 LOP3.LUT R15, R11, 0x7ff00000, RZ, 0xc0, !PT ;  /* 0x7ff000000b0fa812 */ /* 0x000fc600078ec0ff */
[----:B------:R-:W-:Y:S02]  /*0500*/  DMUL R16, R20, R10 ;  /* 0x0000000a14107228 */ /* 0x000fe40000000000 */
[----:B------:R-:W-:-:S05]  /*0510*/  VIADD R18, R15, 0xffffffff ;  /* 0xffffffff0f127836 */ /* 0x000fca0000000000 */
[----:B------:R-:W-:Y:S01]  /*0520*/  ISETP.GT.U32.AND P0, PT, R18, 0x7feffffe, PT ;  /* 0x7feffffe1200780c */ /* 0x000fe20003f04070 */
[----:B------:R-:W-:-:S03]  /*0530*/  DFMA R18, R16, -R2, R10 ;  /* 0x800000021012722b */ /* 0x000fc6000000000a */
[----:B------:R-:W-:-:S05]  /*0540*/  ISETP.GT.U32.OR P0, PT, R23, 0x7feffffe, P0 ;  /* 0x7feffffe1700780c */ /* 0x000fca0000704470 */
[----:B------:R-:W-:-:S08]  /*0550*/  DFMA R18, R20, R18, R16 ;  /* 0x000000121412722b */ /* 0x000fd00000000010 */
[----:B------:R-:W-:Y:S05]  /*0560*/  @P0 BRA `(.L_x_11) ;  /* 0x00000000006c0947 */ /* 0x000fea0003800000 */
[----:B------:R-:W-:-:S04]  /*0570*/  LOP3.LUT R16, R7, 0x7ff00000, RZ, 0xc0, !PT ;  /* 0x7ff0000007107812 */ /* 0x000fc800078ec0ff */
[CC--:B------:R-:W-:Y:S02]  /*0580*/  VIADDMNMX R15, R13.reuse, -R16.reuse, 0xb9600000, !PT ;  /* 0xb96000000d0f7446 */ /* 0x0c0fe40007800910 */
[----:B------:R-:W-:Y:S02]  /*0590*/  ISETP.GE.U32.AND P0, PT, R13, R16, PT ;  /* 0x000000100d00720c */ /* 0x000fe40003f06070 */
[----:B------:R-:W-:Y:S02]  /*05a0*/  VIMNMX R13, PT, PT, R15, 0x46a00000, PT ;  /* 0x46a000000f0d7848 */ /* 0x000fe40003fe0100 */
[----:B------:R-:W-:-:S05]  /*05b0*/  SEL R14, R14, 0x63400000, !P0 ;  /* 0x634000000e0e7807 */ /* 0x000fca0004000000 */
[----:B------:R-:W-:Y:S02]  /*05c0*/  IMAD.IADD R13, R13, 0x1, -R14 ;  /* 0x000000010d0d7824 */ /* 0x000fe400078e0a0e */
[----:B------:R-:W-:Y:S02]  /*05d0*/  IMAD.MOV.U32 R14, RZ, RZ, RZ ;  /* 0x000000ffff0e7224 */ /* 0x000fe400078e00ff */
[----:B------:R-:W-:-:S06]  /*05e0*/  VIADD R15, R13, 0x7fe00000 ;  /* 0x7fe000000d0f7836 */ /* 0x000fcc0000000000 */
[----:B------:R-:W-:-:S10]  /*05f0*/  DMUL R16, R18, R14 ;  /* 0x0000000e12107228 */ /* 0x000fd40000000000 */
[----:B------:R-:W-:-:S13]  /*0600*/  FSETP.GTU.AND P0, PT, |R17|, 1.469367938527859385e-39, PT ;  /* 0x001000001100780b */ /* 0x000fda0003f0c200 */
[----:B------:R-:W-:Y:S05]  /*0610*/  @P0 BRA `(.L_x_12) ;  /* 0x0000000000940947 */ /* 0x000fea0003800000 */
[----:B------:R-:W-:Y:S01]  /*0620*/  DFMA R2, R18, -R2, R10 ;  /* 0x800000021202722b */ /* 0x000fe2000000000a */
[----:B------:R-:W-:-:S09]  /*0630*/  IMAD.MOV.U32 R14, RZ, RZ, RZ ;  /* 0x000000ffff0e7224 */ /* 0x000fd200078e00ff */
[C---:B------:R-:W-:Y:S02]  /*0640*/  FSETP.NEU.AND P0, PT, R3.reuse, RZ, PT ;  /* 0x000000ff0300720b */ /* 0x040fe40003f0d000 */
[----:B------:R-:W-:-:S04]  /*0650*/  LOP3.LUT R11, R3, 0x80000000, R7, 0x48, !PT ;  /* 0x80000000030b7812 */ /* 0x000fc800078e4807 */
[----:B------:R-:W-:-:S07]  /*0660*/  LOP3.LUT R15, R11, R15, RZ, 0xfc, !PT ;  /* 0x0000000f0b0f7212 */ /* 0x000fce00078efcff */
[----:B------:R-:W-:Y:S05]  /*0670*/  @!P0 BRA `(.L_x_12) ;  /* 0x00000000007c8947 */ /* 0x000fea0003800000 */
[----:B------:R-:W-:Y:S01]  /*0680*/  IMAD.MOV R3, RZ, RZ, -R13 ;  /* 0x000000ffff037224 */ /* 0x000fe200078e0a0d */
[----:B------:R-:W-:Y:S01]  /*0690*/  DMUL.RP R14, R18, R14 ;  /* 0x0000000e120e7228 */ /* 0x000fe20000008000 */
[----:B------:R-:W-:Y:S01]  /*06a0*/  IMAD.MOV.U32 R2, RZ, RZ, RZ ;  /* 0x000000ffff027224 */ /* 0x000fe200078e00ff */
[----:B------:R-:W-:-:S05]  /*06b0*/  IADD3 R13, PT, PT, -R13, -0x43300000, RZ ;  /* 0xbcd000000d0d7810 */ /* 0x000fca0007ffe1ff */
[----:B------:R-:W-:-:S03]  /*06c0*/  DFMA R2, R16, -R2, R18 ;  /* 0x800000021002722b */ /* 0x000fc60000000012 */
[----:B------:R-:W-:-:S07]  /*06d0*/  LOP3.LUT R11, R15, R11, RZ, 0x3c, !PT ;  /* 0x0000000b0f0b7212 */ /* 0x000fce00078e3cff */
[----:B------:R-:W-:-:S04]  /*06e0*/  FSETP.NEU.AND P0, PT, |R3|, R13, PT ;  /* 0x0000000d0300720b */ /* 0x000fc80003f0d200 */
[----:B------:R-:W-:Y:S02]  /*06f0*/  FSEL R16, R14, R16, !P0 ;  /* 0x000000100e107208 */ /* 0x000fe40004000000 */
[----:B------:R-:W-:Y:S01]  /*0700*/  FSEL R17, R11, R17, !P0 ;  /* 0x000000110b117208 */ /* 0x000fe20004000000 */
[----:B------:R-:W-:Y:S06]  /*0710*/  BRA `(.L_x_12) ;  /* 0x0000000000547947 */ /* 0x000fec0003800000 */
.L_x_11:
[----:B------:R-:W-:-:S14]  /*0720*/  DSETP.NAN.AND P0, PT, R8, R8, PT ;  /* 0x000000080800722a */ /* 0x000fdc0003f08000 */
[----:B------:R-:W-:Y:S05]  /*0730*/  @P0 BRA `(.L_x_13) ;  /* 0x0000000000440947 */ /* 0x000fea0003800000 */
[----:B------:R-:W-:-:S14]  /*0740*/  DSETP.NAN.AND P0, PT, R6, R6, PT ;  /* 0x000000060600722a */ /* 0x000fdc0003f08000 */
[----:B------:R-:W-:Y:S05]  /*0750*/  @P0 BRA `(.L_x_14) ;  /* 0x0000000000300947 */ /* 0x000fea0003800000 */
[----:B------:R-:W-:Y:S01]  /*0760*/  ISETP.NE.AND P0, PT, R15, R22, PT ;  /* 0x000000160f00720c */ /* 0x000fe20003f05270 */
[----:B------:R-:W-:Y:S02]  /*0770*/  IMAD.MOV.U32 R16, RZ, RZ, 0x0 ;  /* 0x00000000ff107424 */ /* 0x000fe400078e00ff */
[----:B------:R-:W-:-:S10]  /*0780*/  IMAD.MOV.U32 R17, RZ, RZ, -0x80000 ;  /* 0xfff80000ff117424 */ /* 0x000fd400078e00ff */
[----:B------:R-:W-:Y:S05]  /*0790*/  @!P0 BRA `(.L_x_12) ;  /* 0x0000000000348947 */ /* 0x000fea0003800000 */
[----:B------:R-:W-:Y:S02]  /*07a0*/  ISETP.NE.AND P0, PT, R15, 0x7ff00000, PT ;  /* 0x7ff000000f00780c */ /* 0x000fe40003f05270 */
[----:B------:R-:W-:Y:S02]  /*07b0*/  LOP3.LUT R17, R9, 0x80000000, R7, 0x48, !PT ;  /* 0x8000000009117812 */ /* 0x000fe400078e4807 */
[----:B------:R-:W-:-:S13]  /*07c0*/  ISETP.EQ.OR P0, PT, R22, RZ, !P0 ;  /* 0x000000ff1600720c */ /* 0x000fda0004702670 */
[----:B------:R-:W-:Y:S01]  /*07d0*/  @P0 LOP3.LUT R2, R17, 0x7ff00000, RZ, 0xfc, !PT ;  /* 0x7ff0000011020812 */ /* 0x000fe200078efcff */
[----:B------:R-:W-:Y:S02]  /*07e0*/  @!P0 IMAD.MOV.U32 R16, RZ, RZ, RZ ;  /* 0x000000ffff108224 */ /* 0x000fe400078e00ff */
[----:B------:R-:W-:Y:S02]  /*07f0*/  @P0 IMAD.MOV.U32 R16, RZ, RZ, RZ ;  /* 0x000000ffff100224 */ /* 0x000fe400078e00ff */
[----:B------:R-:W-:Y:S01]  /*0800*/  @P0 IMAD.MOV.U32 R17, RZ, RZ, R2 ;  /* 0x000000ffff110224 */ /* 0x000fe200078e0002 */
[----:B------:R-:W-:Y:S06]  /*0810*/  BRA `(.L_x_12) ;  /* 0x0000000000147947 */ /* 0x000fec0003800000 */
.L_x_14:
[----:B------:R-:W-:Y:S01]  /*0820*/  LOP3.LUT R17, R7, 0x80000, RZ, 0xfc, !PT ;  /* 0x0008000007117812 */ /* 0x000fe200078efcff */
[----:B------:R-:W-:Y:S01]  /*0830*/  IMAD.MOV.U32 R16, RZ, RZ, R6 ;  /* 0x000000ffff107224 */ /* 0x000fe200078e0006 */
[----:B------:R-:W-:Y:S06]  /*0840*/  BRA `(.L_x_12) ;  /* 0x0000000000087947 */ /* 0x000fec0003800000 */
.L_x_13:
[----:B------:R-:W-:Y:S01]  /*0850*/  LOP3.LUT R17, R9, 0x80000, RZ, 0xfc, !PT ;  /* 0x0008000009117812 */ /* 0x000fe200078efcff */
[----:B------:R-:W-:-:S07]  /*0860*/  IMAD.MOV.U32 R16, RZ, RZ, R8 ;  /* 0x000000ffff107224 */ /* 0x000fce00078e0008 */
.L_x_12:
[----:B------:R-:W-:Y:S05]  /*0870*/  BSYNC.RECONVERGENT B1 ;  /* 0x0000000000017941 */ /* 0x000fea0003800200 */
.L_x_10:
[----:B------:R-:W-:Y:S02]  /*0880*/  IMAD.MOV.U32 R13, RZ, RZ, 0x0 ;  /* 0x00000000ff0d7424 */ /* 0x000fe400078e00ff */
[----:B------:R-:W-:Y:S02]  /*0890*/  IMAD.MOV.U32 R2, RZ, RZ, R16 ;  /* 0x000000ffff027224 */ /* 0x000fe400078e0010 */
[----:B------:R-:W-:Y:S01]  /*08a0*/  IMAD.MOV.U32 R3, RZ, RZ, R17 ;  /* 0x000000ffff037224 */ /* 0x000fe200078e0011 */
[----:B------:R-:W-:Y:S06]  /*08b0*/  RET.REL.NODEC R12 `(_Z22kernelProcessBaseCasesPdS_iPKiii) ;  /* 0xfffffff40cd07950 */ /* 0x000fec0003c3ffff */
.L_x_15:
        /* <DEDUP_REMOVED lines=12> */
.L_x_16:


//--------------------- .nv.shared.reserved.0     --------------------------
	.section	.nv.shared.reserved.0,"aw",@nobits
	.weak		__nv_reservedSMEM_offset_0_alias
	.size		__nv_reservedSMEM_offset_0_alias, 0, 64
	.other		__nv_reservedSMEM_offset_0_alias,@"STO_CUDA_RESERVED_SHARED STV_DEFAULT"
__nv_reservedSMEM_offset_0_alias:
	.zero		0
	.zero		64


//--------------------- .nv.global                --------------------------
	.section	.nv.global,"aw",@nobits
.nv.global:
	.type		_ZN34_INTERNAL_9845ffdb_4_k_cu_fd42a91b6thrust24THRUST_300001_SM_1000_NS3seqE,@object
	.size		_ZN34_INTERNAL_9845ffdb_4_k_cu_fd42a91b6thrust24THRUST_300001_SM_1000_NS3seqE,(_ZN34_INTERNAL_9845ffdb_4_k_cu_fd42a91b4cuda3std3__48in_placeE - _ZN34_INTERNAL_9845ffdb_4_k_cu_fd42a91b6thrust24THRUST_300001_SM_1000_NS3seqE)
_ZN34_INTERNAL_9845ffdb_4_k_cu_fd42a91b6thrust24THRUST_300001_SM_1000_NS3seqE:
	.zero		1
	.type		_ZN34_INTERNAL_9845ffdb_4_k_cu_fd42a91b4cuda3std3__48in_placeE,@object
	.size		_ZN34_INTERNAL_9845ffdb_4_k_cu_fd42a91b4cuda3std3__48in_placeE,(_ZN34_INTERNAL_9845ffdb_4_k_cu_fd42a91b4cuda3std6ranges3__45__cpo4sizeE - _ZN34_INTERNAL_9845ffdb_4_k_cu_fd42a91b4cuda3std3__48in_placeE)
_ZN34_INTERNAL_9845ffdb_4_k_cu_fd42a91b4cuda3std3__48in_placeE:
	.zero		1
	.type		_ZN34_INTERNAL_9845ffdb_4_k_cu_fd42a91b4cuda3std6ranges3__45__cpo4sizeE,@object
	.size		_ZN34_INTERNAL_9845ffdb_4_k_cu_fd42a91b4cuda3std6ranges3__45__cpo4sizeE,(_ZN34_INTERNAL_9845ffdb_4_k_cu_fd42a91b6thrust24THRUST_300001_SM_1000_NS12placeholders2_3E - _ZN34_INTERNAL_9845ffdb_4_k_cu_fd42a91b4cuda3std6ranges3__45__cpo4sizeE)
_ZN34_INTERNAL_9845ffdb_4_k_cu_fd42a91b4cuda3std6ranges3__45__cpo4sizeE:
	.zero		1
	.type		_ZN34_INTERNAL_9845ffdb_4_k_cu_fd42a91b6thrust24THRUST_300001_SM_1000_NS12placeholders2_3E,@object
	.size		_ZN34_INTERNAL_9845ffdb_4_k_cu_fd42a91b6thrust24THRUST_300001_SM_1000_NS12placeholders2_3E,(_ZN34_INTERNAL_9845ffdb_4_k_cu_fd42a91b4cuda3std3__45__cpo6cbeginE - _ZN34_INTERNAL_9845ffdb_4_k_cu_fd42a91b6thrust24THRUST_300001_SM_1000_NS12placeholders2_3E)
_ZN34_INTERNAL_9845ffdb_4_k_cu_fd42a91b6thrust24THRUST_300001_SM_1000_NS12placeholders2_3E:
	.zero		1
	.type		_ZN34_INTERNAL_9845ffdb_4_k_cu_fd42a91b4cuda3std3__45__cpo6cbeginE,@object
	.size		_ZN34_INTERNAL_9845ffdb_4_k_cu_fd42a91b4cuda3std3__45__cpo6cbeginE,(_ZN34_INTERNAL_9845ffdb_4_k_cu_fd42a91b4cuda3std6ranges3__45__cpo6cbeginE - _ZN34_INTERNAL_9845ffdb_4_k_cu_fd42a91b4cuda3std3__45__cpo6cbeginE)
_ZN34_INTERNAL_9845ffdb_4_k_cu_fd42a91b4cuda3std3__45__cpo6cbeginE:
	.zero		1
	.type		_ZN34_INTERNAL_9845ffdb_4_k_cu_fd42a91b4cuda3std6ranges3__45__cpo6cbeginE,@object
	.size		_ZN34_INTERNAL_9845ffdb_4_k_cu_fd42a91b4cuda3std6ranges3__45__cpo6cbeginE,(_ZN34_INTERNAL_9845ffdb_4_k_cu_fd42a91b6thrust24THRUST_300001_SM_1000_NS12placeholders2_7E - _ZN34_INTERNAL_9845ffdb_4_k_cu_fd42a91b4cuda3std6ranges3__45__cpo6cbeginE)
_ZN34_INTERNAL_9845ffdb_4_k_cu_fd42a91b4cuda3std6ranges3__45__cpo6cbeginE:
	.zero		1
	.type		_ZN34_INTERNAL_9845ffdb_4_k_cu_fd42a91b6thrust24THRUST_300001_SM_1000_NS12placeholders2_7E,@object
	.size		_ZN34_INTERNAL_9845ffdb_4_k_cu_fd42a91b6thrust24THRUST_300001_SM_1000_NS12placeholders2_7E,(_ZN34_INTERNAL_9845ffdb_4_k_cu_fd42a91b4cuda3std3__45__cpo7crbeginE - _ZN34_INTERNAL_9845ffdb_4_k_cu_fd42a91b6thrust24THRUST_300001_SM_1000_NS12placeholders2_7E)
_ZN34_INTERNAL_9845ffdb_4_k_cu_fd42a91b6thrust24THRUST_300001_SM_1000_NS12placeholders2_7E:
	.zero		1
	.type		_ZN34_INTERNAL_9845ffdb_4_k_cu_fd42a91b4cuda3std3__45__cpo7crbeginE,@object
	.size		_ZN34_INTERNAL_9845ffdb_4_k_cu_fd42a91b4cuda3std3__45__cpo7crbeginE,(_ZN34_INTERNAL_9845ffdb_4_k_cu_fd42a91b4cuda3std6ranges3__45__cpo4nextE - _ZN34_INTERNAL_9845ffdb_4_k_cu_fd42a91b4cuda3std3__45__cpo7crbeginE)
_ZN34_INTERNAL_9845ffdb_4_k_cu_fd42a91b4cuda3std3__45__cpo7crbeginE:
	.zero		1
	.type		_ZN34_INTERNAL_9845ffdb_4_k_cu_fd42a91b4cuda3std6ranges3__45__cpo4nextE,@object
	.size		_ZN34_INTERNAL_9845ffdb_4_k_cu_fd42a91b4cuda3std6ranges3__45__cpo4nextE,(_ZN34_INTERNAL_9845ffdb_4_k_cu_fd42a91b4cuda3std6ranges3__45__cpo4swapE - _ZN34_INTERNAL_9845ffdb_4_k_cu_fd42a91b4cuda3std6ranges3__45__cpo4nextE)
_ZN34_INTERNAL_9845ffdb_4_k_cu_fd42a91b4cuda3std6ranges3__45__cpo4nextE:
	.zero		1
	.type		_ZN34_INTERNAL_9845ffdb_4_k_cu_fd42a91b4cuda3std6ranges3__45__cpo4swapE,@object
	.size		_ZN34_INTERNAL_9845ffdb_4_k_cu_fd42a91b4cuda3std6ranges3__45__cpo4swapE,(_ZN34_INTERNAL_9845ffdb_4_k_cu_fd42a91b6thrust24THRUST_300001_SM_1000_NS8cuda_cub10par_nosyncE - _ZN34_INTERNAL_9845ffdb_4_k_cu_fd42a91b4cuda3std6ranges3__45__cpo4swapE)
_ZN34_INTERNAL_9845ffdb_4_k_cu_fd42a91b4cuda3std6ranges3__45__cpo4swapE:
	.zero		1
	.type		_ZN34_INTERNAL_9845ffdb_4_k_cu_fd42a91b6thrust24THRUST_300001_SM_1000_NS8cuda_cub10par_nosyncE,@object
	.size		_ZN34_INTERNAL_9845ffdb_4_k_cu_fd42a91b6thrust24THRUST_300001_SM_1000_NS8cuda_cub10par_nosyncE,(_ZN34_INTERNAL_9845ffdb_4_k_cu_fd42a91b6thrust24THRUST_300001_SM_1000_NS12placeholders2_9E - _ZN34_INTERNAL_9845ffdb_4_k_cu_fd42a91b6thrust24THRUST_300001_SM_1000_NS8cuda_cub10par_nosyncE)
_ZN34_INTERNAL_9845ffdb_4_k_cu_fd42a91b6thrust24THRUST_300001_SM_1000_NS8cuda_cub10par_nosyncE:
	.zero		1
	.type		_ZN34_INTERNAL_9845ffdb_4_k_cu_fd42a91b6thrust24THRUST_300001_SM_1000_NS12placeholders2_9E,@object
	.size		_ZN34_INTERNAL_9845ffdb_4_k_cu_fd42a91b6thrust24THRUST_300001_SM_1000_NS12placeholders2_9E,(_ZN34_INTERNAL_9845ffdb_4_k_cu_fd42a91b4cuda3std3__436_GLOBAL__N__9845ffdb_4_k_cu_fd42a91b6ignoreE - _ZN34_INTERNAL_9845ffdb_4_k_cu_fd42a91b6thrust24THRUST_300001_SM_1000_NS12placeholders2_9E)
_ZN34_INTERNAL_9845ffdb_4_k_cu_fd42a91b6thrust24THRUST_300001_SM_1000_NS12placeholders2_9E:
	.zero		1
	.type		_ZN34_INTERNAL_9845ffdb_4_k_cu_fd42a91b4cuda3std3__436_GLOBAL__N__9845ffdb_4_k_cu_fd42a91b6ignoreE,@object
	.size		_ZN34_INTERNAL_9845ffdb_4_k_cu_fd42a91b4cuda3std3__436_GLOBAL__N__9845ffdb_4_k_cu_fd42a91b6ignoreE,(_ZN34_INTERNAL_9845ffdb_4_k_cu_fd42a91b4cuda3std6ranges3__45__cpo4dataE - _ZN34_INTERNAL_9845ffdb_4_k_cu_fd42a91b4cuda3std3__436_GLOBAL__N__9845ffdb_4_k_cu_fd42a91b6ignoreE)
_ZN34_INTERNAL_9845ffdb_4_k_cu_fd42a91b4cuda3std3__436_GLOBAL__N__9845ffdb_4_k_cu_fd42a91b6ignoreE:
	.zero		1
	.type		_ZN34_INTERNAL_9845ffdb_4_k_cu_fd42a91b4cuda3std6ranges3__45__cpo4dataE,@object
	.size		_ZN34_INTERNAL_9845ffdb_4_k_cu_fd42a91b4cuda3std6ranges3__45__cpo4dataE,(_ZN34_INTERNAL_9845ffdb_4_k_cu_fd42a91b6thrust24THRUST_300001_SM_1000_NS12placeholders2_1E - _ZN34_INTERNAL_9845ffdb_4_k_cu_fd42a91b4cuda3std6ranges3__45__cpo4dataE)
_ZN34_INTERNAL_9845ffdb_4_k_cu_fd42a91b4cuda3std6ranges3__45__cpo4dataE:
	.zero		1
	.type		_ZN34_INTERNAL_9845ffdb_4_k_cu_fd42a91b6thrust24THRUST_300001_SM_1000_NS12placeholders2_1E,@object
	.size		_ZN34_INTERNAL_9845ffdb_4_k_cu_fd42a91b6thrust24THRUST_300001_SM_1000_NS12placeholders2_1E,(_ZN34_INTERNAL_9845ffdb_4_k_cu_fd42a91b4cuda3std3__45__cpo5beginE - _ZN34_INTERNAL_9845ffdb_4_k_cu_fd42a91b6thrust24THRUST_300001_SM_1000_NS12placeholders2_1E)
_ZN34_INTERNAL_9845ffdb_4_k_cu_fd42a91b6thrust24THRUST_300001_SM_1000_NS12placeholders2_1E:
	.zero		1
	.type		_ZN34_INTERNAL_9845ffdb_4_k_cu_fd42a91b4cuda3std3__45__cpo5beginE,@object
	.size		_ZN34_INTERNAL_9845ffdb_4_k_cu_fd42a91b4cuda3std3__45__cpo5beginE,(_ZN34_INTERNAL_9845ffdb_4_k_cu_fd42a91b4cuda3std6ranges3__45__cpo5beginE - _ZN34_INTERNAL_9845ffdb_4_k_cu_fd42a91b4cuda3std3__45__cpo5beginE)
_ZN34_INTERNAL_9845ffdb_4_k_cu_fd42a91b4cuda3std3__45__cpo5beginE:
	.zero		1
	.type		_ZN34_INTERNAL_9845ffdb_4_k_cu_fd42a91b4cuda3std6ranges3__45__cpo5beginE,@object
	.size		_ZN34_INTERNAL_9845ffdb_4_k_cu_fd42a91b4cuda3std6ranges3__45__cpo5beginE,(_ZN34_INTERNAL_9845ffdb_4_k_cu_fd42a91b6thrust24THRUST_300001_SM_1000_NS12placeholders2_5E - _ZN34_INTERNAL_9845ffdb_4_k_cu_fd42a91b4cuda3std6ranges3__45__cpo5beginE)
_ZN34_INTERNAL_9845ffdb_4_k_cu_fd42a91b4cuda3std6ranges3__45__cpo5beginE:
	.zero		1
	.type		_ZN34_INTERNAL_9845ffdb_4_k_cu_fd42a91b6thrust24THRUST_300001_SM_1000_NS12placeholders2_5E,@object
	.size		_ZN34_INTERNAL_9845ffdb_4_k_cu_fd42a91b6thrust24THRUST_300001_SM_1000_NS12placeholders2_5E,(_ZN34_INTERNAL_9845ffdb_4_k_cu_fd42a91b4cuda3std3__45__cpo6rbeginE - _ZN34_INTERNAL_9845ffdb_4_k_cu_fd42a91b6thrust24THRUST_300001_SM_1000_NS12placeholders2_5E)
_ZN34_INTERNAL_9845ffdb_4_k_cu_fd42a91b6thrust24THRUST_300001_SM_1000_NS12placeholders2_5E:
	.zero		1
	.type		_ZN34_INTERNAL_9845ffdb_4_k_cu_fd42a91b4cuda3std3__45__cpo6rbeginE,@object
	.size		_ZN34_INTERNAL_9845ffdb_4_k_cu_fd42a91b4cuda3std3__45__cpo6rbeginE,(_ZN34_INTERNAL_9845ffdb_4_k_cu_fd42a91b4cuda3std6ranges3__45__cpo7advanceE - _ZN34_INTERNAL_9845ffdb_4_k_cu_fd42a91b4cuda3std3__45__cpo6rbeginE)
_ZN34_INTERNAL_9845ffdb_4_k_cu_fd42a91b4cuda3std3__45__cpo6rbeginE:
	.zero		1
	.type		_ZN34_INTERNAL_9845ffdb_4_k_cu_fd42a91b4cuda3std6ranges3__45__cpo7advanceE,@object
	.size		_ZN34_INTERNAL_9845ffdb_4_k_cu_fd42a91b4cuda3std6ranges3__45__cpo7advanceE,(_ZN34_INTERNAL_9845ffdb_4_k_cu_fd42a91b4cuda3std3__47nulloptE - _ZN34_INTERNAL_9845ffdb_4_k_cu_fd42a91b4cuda3std6ranges3__45__cpo7advanceE)
_ZN34_INTERNAL_9845ffdb_4_k_cu_fd42a91b4cuda3std6ranges3__45__cpo7advanceE:
	.zero		1
	.type		_ZN34_INTERNAL_9845ffdb_4_k_cu_fd42a91b4cuda3std3__47nulloptE,@object
	.size		_ZN34_INTERNAL_9845ffdb_4_k_cu_fd42a91b4cuda3std3__47nulloptE,(_ZN34_INTERNAL_9845ffdb_4_k_cu_fd42a91b4cuda3std6ranges3__45__cpo8distanceE - _ZN34_INTERNAL_9845ffdb_4_k_cu_fd42a91b4cuda3std3__47nulloptE)
_ZN34_INTERNAL_9845ffdb_4_k_cu_fd42a91b4cuda3std3__47nulloptE:
	.zero		1
	.type		_ZN34_INTERNAL_9845ffdb_4_k_cu_fd42a91b4cuda3std6ranges3__45__cpo8distanceE,@object
	.size		_ZN34_INTERNAL_9845ffdb_4_k_cu_fd42a91b4cuda3std6ranges3__45__cpo8distanceE,(_ZN34_INTERNAL_9845ffdb_4_k_cu_fd42a91b6thrust24THRUST_300001_SM_1000_NS12placeholders3_10E - _ZN34_INTERNAL_9845ffdb_4_k_cu_fd42a91b4cuda3std6ranges3__45__cpo8distanceE)
_ZN34_INTERNAL_9845ffdb_4_k_cu_fd42a91b4cuda3std6ranges3__45__cpo8distanceE:
	.zero		1
	.type		_ZN34_INTERNAL_9845ffdb_4_k_cu_fd42a91b6thrust24THRUST_300001_SM_1000_NS12placeholders3_10E,@object
	.size		_ZN34_INTERNAL_9845ffdb_4_k_cu_fd42a91b6thrust24THRUST_300001_SM_1000_NS12placeholders3_10E,(_ZN34_INTERNAL_9845ffdb_4_k_cu_fd42a91b4cuda3std3__419piecewise_constructE - _ZN34_INTERNAL_9845ffdb_4_k_cu_fd42a91b6thrust24THRUST_300001_SM_1000_NS12placeholders3_10E)
_ZN34_INTERNAL_9845ffdb_4_k_cu_fd42a91b6thrust24THRUST_300001_SM_1000_NS12placeholders3_10E:
	.zero		1
	.type		_ZN34_INTERNAL_9845ffdb_4_k_cu_fd42a91b4cuda3std3__419piecewise_constructE,@object
	.size		_ZN34_INTERNAL_9845ffdb_4_k_cu_fd42a91b4cuda3std3__419piecewise_constructE,(_ZN34_INTERNAL_9845ffdb_4_k_cu_fd42a91b4cuda3std6ranges3__45__cpo5cdataE - _ZN34_INTERNAL_9845ffdb_4_k_cu_fd42a91b4cuda3std3__419piecewise_constructE)
_ZN34_INTERNAL_9845ffdb_4_k_cu_fd42a91b4cuda3std3__419piecewise_constructE:
	.zero		1
	.type		_ZN34_INTERNAL_9845ffdb_4_k_cu_fd42a91b4cuda3std6ranges3__45__cpo5cdataE,@object
	.size		_ZN34_INTERNAL_9845ffdb_4_k_cu_fd42a91b4cuda3std6ranges3__45__cpo5cdataE,(_ZN34_INTERNAL_9845ffdb_4_k_cu_fd42a91b6thrust24THRUST_300001_SM_1000_NS12placeholders2_2E - _ZN34_INTERNAL_9845ffdb_4_k_cu_fd42a91b4cuda3std6ranges3__45__cpo5cdataE)
_ZN34_INTERNAL_9845ffdb_4_k_cu_fd42a91b4cuda3std6ranges3__45__cpo5cdataE:
	.zero		1
	.type		_ZN34_INTERNAL_9845ffdb_4_k_cu_fd42a91b6thrust24THRUST_300001_SM_1000_NS12placeholders2_2E,@object
	.size		_ZN34_INTERNAL_9845ffdb_4_k_cu_fd42a91b6thrust24THRUST_300001_SM_1000_NS12placeholders2_2E,(_ZN34_INTERNAL_9845ffdb_4_k_cu_fd42a91b4cuda3std3__45__cpo3endE - _ZN34_INTERNAL_9845ffdb_4_k_cu_fd42a91b6thrust24THRUST_300001_SM_1000_NS12placeholders2_2E)
_ZN34_INTERNAL_9845ffdb_4_k_cu_fd42a91b6thrust24THRUST_300001_SM_1000_NS12placeholders2_2E:
	.zero		1
	.type		_ZN34_INTERNAL_9845ffdb_4_k_cu_fd42a91b4cuda3std3__45__cpo3endE,@object
	.size		_ZN34_INTERNAL_9845ffdb_4_k_cu_fd42a91b4cuda3std3__45__cpo3endE,(_ZN34_INTERNAL_9845ffdb_4_k_cu_fd42a91b4cuda3std6ranges3__45__cpo3endE - _ZN34_INTERNAL_9845ffdb_4_k_cu_fd42a91b4cuda3std3__45__cpo3endE)
_ZN34_INTERNAL_9845ffdb_4_k_cu_fd42a91b4cuda3std3__45__cpo3endE:
	.zero		1
	.type		_ZN34_INTERNAL_9845ffdb_4_k_cu_fd42a91b4cuda3std6ranges3__45__cpo3endE,@object
	.size		_ZN34_INTERNAL_9845ffdb_4_k_cu_fd42a91b4cuda3std6ranges3__45__cpo3endE,(_ZN34_INTERNAL_9845ffdb_4_k_cu_fd42a91b6thrust24THRUST_300001_SM_1000_NS12placeholders2_6E - _ZN34_INTERNAL_9845ffdb_4_k_cu_fd42a91b4cuda3std6ranges3__45__cpo3endE)
_ZN34_INTERNAL_9845ffdb_4_k_cu_fd42a91b4cuda3std6ranges3__45__cpo3endE:
	.zero		1
	.type		_ZN34_INTERNAL_9845ffdb_4_k_cu_fd42a91b6thrust24THRUST_300001_SM_1000_NS12placeholders2_6E,@object
	.size		_ZN34_INTERNAL_9845ffdb_4_k_cu_fd42a91b6thrust24THRUST_300001_SM_1000_NS12placeholders2_6E,(_ZN34_INTERNAL_9845ffdb_4_k_cu_fd42a91b4cuda3std3__45__cpo4rendE - _ZN34_INTERNAL_9845ffdb_4_k_cu_fd42a91b6thrust24THRUST_300001_SM_1000_NS12placeholders2_6E)
_ZN34_INTERNAL_9845ffdb_4_k_cu_fd42a91b6thrust24THRUST_300001_SM_1000_NS12placeholders2_6E:
	.zero		1
	.type		_ZN34_INTERNAL_9845ffdb_4_k_cu_fd42a91b4cuda3std3__45__cpo4rendE,@object
	.size		_ZN34_INTERNAL_9845ffdb_4_k_cu_fd42a91b4cuda3std3__45__cpo4rendE,(_ZN34_INTERNAL_9845ffdb_4_k_cu_fd42a91b4cuda3std6ranges3__45__cpo9iter_swapE - _ZN34_INTERNAL_9845ffdb_4_k_cu_fd42a91b4cuda3std3__45__cpo4rendE)
_ZN34_INTERNAL_9845ffdb_4_k_cu_fd42a91b4cuda3std3__45__cpo4rendE:
	.zero		1
	.type		_ZN34_INTERNAL_9845ffdb_4_k_cu_fd42a91b4cuda3std6ranges3__45__cpo9iter_swapE,@object
	.size		_ZN34_INTERNAL_9845ffdb_4_k_cu_fd42a91b4cuda3std6ranges3__45__cpo9iter_swapE,(_ZN34_INTERNAL_9845ffdb_4_k_cu_fd42a91b4cuda3std3__48unexpectE - _ZN34_INTERNAL_9845ffdb_4_k_cu_fd42a91b4cuda3std6ranges3__45__cpo9iter_swapE)
_ZN34_INTERNAL_9845ffdb_4_k_cu_fd42a91b4cuda3std6ranges3__45__cpo9iter_swapE:
	.zero		1
	.type		_ZN34_INTERNAL_9845ffdb_4_k_cu_fd42a91b4cuda3std3__48unexpectE,@object
	.size		_ZN34_INTERNAL_9845ffdb_4_k_cu_fd42a91b4cuda3std3__48unexpectE,(_ZN34_INTERNAL_9845ffdb_4_k_cu_fd42a91b6thrust24THRUST_300001_SM_1000_NS8cuda_cub3parE - _ZN34_INTERNAL_9845ffdb_4_k_cu_fd42a91b4cuda3std3__48unexpectE)
_ZN34_INTERNAL_9845ffdb_4_k_cu_fd42a91b4cuda3std3__48unexpectE:
	.zero		1
	.type		_ZN34_INTERNAL_9845ffdb_4_k_cu_fd42a91b6thrust24THRUST_300001_SM_1000_NS8cuda_cub3parE,@object
	.size		_ZN34_INTERNAL_9845ffdb_4_k_cu_fd42a91b6thrust24THRUST_300001_SM_1000_NS8cuda_cub3parE,(_ZN34_INTERNAL_9845ffdb_4_k_cu_fd42a91b6thrust24THRUST_300001_SM_1000_NS12placeholders2_4E - _ZN34_INTERNAL_9845ffdb_4_k_cu_fd42a91b6thrust24THRUST_300001_SM_1000_NS8cuda_cub3parE)
_ZN34_INTERNAL_9845ffdb_4_k_cu_fd42a91b6thrust24THRUST_300001_SM_1000_NS8cuda_cub3parE:
	.zero		1
	.type		_ZN34_INTERNAL_9845ffdb_4_k_cu_fd42a91b6thrust24THRUST_300001_SM_1000_NS12placeholders2_4E,@object
	.size		_ZN34_INTERNAL_9845ffdb_4_k_cu_fd42a91b6thrust24THRUST_300001_SM_1000_NS12placeholders2_4E,(_ZN34_INTERNAL_9845ffdb_4_k_cu_fd42a91b4cuda3std3__45__cpo4cendE - _ZN34_INTERNAL_9845ffdb_4_k_cu_fd42a91b6thrust24THRUST_300001_SM_1000_NS12placeholders2_4E)
_ZN34_INTERNAL_9845ffdb_4_k_cu_fd42a91b6thrust24THRUST_300001_SM_1000_NS12placeholders2_4E:
	.zero		1
	.type		_ZN34_INTERNAL_9845ffdb_4_k_cu_fd42a91b4cuda3std3__45__cpo4cendE,@object
	.size		_ZN34_INTERNAL_9845ffdb_4_k_cu_fd42a91b4cuda3std3__45__cpo4cendE,(_ZN34_INTERNAL_9845ffdb_4_k_cu_fd42a91b4cuda3std6ranges3__45__cpo4cendE - _ZN34_INTERNAL_9845ffdb_4_k_cu_fd42a91b4cuda3std3__45__cpo4cendE)
_ZN34_INTERNAL_9845ffdb_4_k_cu_fd42a91b4cuda3std3__45__cpo4cendE:
	.zero		1
	.type		_ZN34_INTERNAL_9845ffdb_4_k_cu_fd42a91b4cuda3std6ranges3__45__cpo4cendE,@object
	.size		_ZN34_INTERNAL_9845ffdb_4_k_cu_fd42a91b4cuda3std6ranges3__45__cpo4cendE,(_ZN34_INTERNAL_9845ffdb_4_k_cu_fd42a91b4cuda3std3__420unreachable_sentinelE - _ZN34_INTERNAL_9845ffdb_4_k_cu_fd42a91b4cuda3std6ranges3__45__cpo4cendE)
_ZN34_INTERNAL_9845ffdb_4_k_cu_fd42a91b4cuda3std6ranges3__45__cpo4cendE:
	.zero		1
	.type		_ZN34_INTERNAL_9845ffdb_4_k_cu_fd42a91b4cuda3std3__420unreachable_sentinelE,@object
	.size		_ZN34_INTERNAL_9845ffdb_4_k_cu_fd42a91b4cuda3std3__420unreachable_sentinelE,(_ZN34_INTERNAL_9845ffdb_4_k_cu_fd42a91b4cuda3std6ranges3__45__cpo5ssizeE - _ZN34_INTERNAL_9845ffdb_4_k_cu_fd42a91b4cuda3std3__420unreachable_sentinelE)
_ZN34_INTERNAL_9845ffdb_4_k_cu_fd42a91b4cuda3std3__420unreachable_sentinelE:
	.zero		1
	.type		_ZN34_INTERNAL_9845ffdb_4_k_cu_fd42a91b4cuda3std6ranges3__45__cpo5ssizeE,@object
	.size		_ZN34_INTERNAL_9845ffdb_4_k_cu_fd42a91b4cuda3std6ranges3__45__cpo5ssizeE,(_ZN34_INTERNAL_9845ffdb_4_k_cu_fd42a91b6thrust24THRUST_300001_SM_1000_NS12placeholders2_8E - _ZN34_INTERNAL_9845ffdb_4_k_cu_fd42a91b4cuda3std6ranges3__45__cpo5ssizeE)
_ZN34_INTERNAL_9845ffdb_4_k_cu_fd42a91b4cuda3std6ranges3__45__cpo5ssizeE:
	.zero		1
	.type		_ZN34_INTERNAL_9845ffdb_4_k_cu_fd42a91b6thrust24THRUST_300001_SM_1000_NS12placeholders2_8E,@object
	.size		_ZN34_INTERNAL_9845ffdb_4_k_cu_fd42a91b6thrust24THRUST_300001_SM_1000_NS12placeholders2_8E,(_ZN34_INTERNAL_9845ffdb_4_k_cu_fd42a91b4cuda3std3__45__cpo5crendE - _ZN34_INTERNAL_9845ffdb_4_k_cu_fd42a91b6thrust24THRUST_300001_SM_1000_NS12placeholders2_8E)
_ZN34_INTERNAL_9845ffdb_4_k_cu_fd42a91b6thrust24THRUST_300001_SM_1000_NS12placeholders2_8E:
	.zero		1
	.type		_ZN34_INTERNAL_9845ffdb_4_k_cu_fd42a91b4cuda3std3__45__cpo5crendE,@object
	.size		_ZN34_INTERNAL_9845ffdb_4_k_cu_fd42a91b4cuda3std3__45__cpo5crendE,(_ZN34_INTERNAL_9845ffdb_4_k_cu_fd42a91b4cuda3std6ranges3__45__cpo4prevE - _ZN34_INTERNAL_9845ffdb_4_k_cu_fd42a91b4cuda3std3__45__cpo5crendE)
_ZN34_INTERNAL_9845ffdb_4_k_cu_fd42a91b4cuda3std3__45__cpo5crendE:
	.zero		1
	.type		_ZN34_INTERNAL_9845ffdb_4_k_cu_fd42a91b4cuda3std6ranges3__45__cpo4prevE,@object
	.size		_ZN34_INTERNAL_9845ffdb_4_k_cu_fd42a91b4cuda3std6ranges3__45__cpo4prevE,(_ZN34_INTERNAL_9845ffdb_4_k_cu_fd42a91b4cuda3std6ranges3__45__cpo9iter_moveE - _ZN34_INTERNAL_9845ffdb_4_k_cu_fd42a91b4cuda3std6ranges3__45__cpo4prevE)
_ZN34_INTERNAL_9845ffdb_4_k_cu_fd42a91b4cuda3std6ranges3__45__cpo4prevE:
	.zero		1
	.type		_ZN34_INTERNAL_9845ffdb_4_k_cu_fd42a91b4cuda3std6ranges3__45__cpo9iter_moveE,@object
	.size		_ZN34_INTERNAL_9845ffdb_4_k_cu_fd42a91b4cuda3std6ranges3__45__cpo9iter_moveE,(_ZN34_INTERNAL_9845ffdb_4_k_cu_fd42a91b6thrust24THRUST_300001_SM_1000_NS6system6detail10sequential3seqE - _ZN34_INTERNAL_9845ffdb_4_k_cu_fd42a91b4cuda3std6ranges3__45__cpo9iter_moveE)
_ZN34_INTERNAL_9845ffdb_4_k_cu_fd42a91b4cuda3std6ranges3__45__cpo9iter_moveE:
	.zero		1
	.type		_ZN34_INTERNAL_9845ffdb_4_k_cu_fd42a91b6thrust24THRUST_300001_SM_1000_NS6system6detail10sequential3seqE,@object
	.size		_ZN34_INTERNAL_9845ffdb_4_k_cu_fd42a91b6thrust24THRUST_300001_SM_1000_NS6system6detail10sequential3seqE,(.L_31 - _ZN34_INTERNAL_9845ffdb_4_k_cu_fd42a91b6thrust24THRUST_300001_SM_1000_NS6system6detail10sequential3seqE)
_ZN34_INTERNAL_9845ffdb_4_k_cu_fd42a91b6thrust24THRUST_300001_SM_1000_NS6system6detail10sequential3seqE:
	.zero		1
.L_31:


//--------------------- .nv.constant0._ZN3cub18CUB_300001_SM_10006detail11EmptyKernelIvEEvv --------------------------
	.section	.nv.constant0._ZN3cub18CUB_300001_SM_10006detail11EmptyKernelIvEEvv,"a",@progbits
	.sectionflags	@""
	.align	4
.nv.constant0._ZN3cub18CUB_300001_SM_10006detail11EmptyKernelIvEEvv:
	.zero		896


//--------------------- .nv.constant0._Z9fill_ptrsPPdS_mi --------------------------
	.section	.nv.constant0._Z9fill_ptrsPPdS_mi,"a",@progbits
	.sectionflags	@""
	.align	4
.nv.constant0._Z9fill_ptrsPPdS_mi:
	.zero		924


//--------------------- .nv.constant0._Z9kernelAddPKdPdi --------------------------
	.section	.nv.constant0._Z9kernelAddPKdPdi,"a",@progbits
	.sectionflags	@""
	.align	4
.nv.constant0._Z9kernelAddPKdPdi:
	.zero		916


//--------------------- .nv.constant0._Z30kernelCastFloatToUAndTransposePKdPli --------------------------
	.section	.nv.constant0._Z30kernelCastFloatToUAndTransposePKdPli,"a",@progbits
	.sectionflags	@""
	.align	4
.nv.constant0._Z30kernelCastFloatToUAndTransposePKdPli:
	.zero		916


//--------------------- .nv.constant0._Z11kernelRoundPdi --------------------------
	.section	.nv.constant0._Z11kernelRoundPdi,"a",@progbits
	.sectionflags	@""
	.align	4
.nv.constant0._Z11kernelRoundPdi:
	.zero		908


//--------------------- .nv.constant0._Z19kernelScatterBlocksPKdPdPKiS3_iii --------------------------
	.section	.nv.constant0._Z19kernelScatterBlocksPKdPdPKiS3_iii,"a",@progbits
	.sectionflags	@""
	.align	4
.nv.constant0._Z19kernelScatterBlocksPKdPdPKiS3_iii:
	.zero		940


//--------------------- .nv.constant0._Z18kernelGatherBlocksPKdPdPKiS3_iii --------------------------
	.section	.nv.constant0._Z18kernelGatherBlocksPKdPdPKiS3_iii,"a",@progbits
	.sectionflags	@""
	.align	4
.nv.constant0._Z18kernelGatherBlocksPKdPdPKiS3_iii:
	.zero		940


//--------------------- .nv.constant0._Z30kernelCastUtoFloatAndTransposePKlPdi --------------------------
	.section	.nv.constant0._Z30kernelCastUtoFloatAndTransposePKlPdi,"a",@progbits
	.sectionflags	@""
	.align	4
.nv.constant0._Z30kernelCastUtoFloatAndTransposePKlPdi:
	.zero		916


//--------------------- .nv.constant0._Z22kernelProcessBaseCasesPdS_iPKiii --------------------------
	.section	.nv.constant0._Z22kernelProcessBaseCasesPdS_iPKiii,"a",@progbits
	.sectionflags	@""
	.align	4
.nv.constant0._Z22kernelProcessBaseCasesPdS_iPKiii:
	.zero		936


//--------------------- SYMBOLS --------------------------

	.type		.nv.reservedSmem.offset0,@object
	.size		.nv.reservedSmem.offset0,0x4
